//
// Generated by NVIDIA NVVM Compiler
//
// Compiler Build ID: CL-36424714
// Cuda compilation tools, release 13.0, V13.0.88
// Based on NVVM 20.0.0
//

.version 9.0
.target sm_100
.address_size 64

	// .globl	_Z15transposeMatrixPfS_ii
// _ZZ19matmulGPU_tiled_4x4ILi16EEvPfS0_S0_iiiE2As has been demoted
// _ZZ19matmulGPU_tiled_4x4ILi16EEvPfS0_S0_iiiE2Bs has been demoted
.global .align 1 .b8 _ZN34_INTERNAL_06bf482f_4_k_cu_b4bc84444cuda3std3__436_GLOBAL__N__06bf482f_4_k_cu_b4bc84446ignoreE[1];
.global .align 1 .b8 _ZN34_INTERNAL_06bf482f_4_k_cu_b4bc84444cuda3std3__45__cpo5beginE[1];
.global .align 1 .b8 _ZN34_INTERNAL_06bf482f_4_k_cu_b4bc84444cuda3std3__45__cpo3endE[1];
.global .align 1 .b8 _ZN34_INTERNAL_06bf482f_4_k_cu_b4bc84444cuda3std3__45__cpo6cbeginE[1];
.global .align 1 .b8 _ZN34_INTERNAL_06bf482f_4_k_cu_b4bc84444cuda3std3__45__cpo4cendE[1];
.global .align 1 .b8 _ZN34_INTERNAL_06bf482f_4_k_cu_b4bc84444cuda3std3__419piecewise_constructE[1];
.global .align 1 .b8 _ZN34_INTERNAL_06bf482f_4_k_cu_b4bc84444cuda3std3__48in_placeE[1];
.global .align 1 .b8 _ZN34_INTERNAL_06bf482f_4_k_cu_b4bc84444cuda3std6ranges3__45__cpo4swapE[1];
.global .align 1 .b8 _ZN34_INTERNAL_06bf482f_4_k_cu_b4bc84444cuda3std6ranges3__45__cpo9iter_moveE[1];
.global .align 1 .b8 _ZN34_INTERNAL_06bf482f_4_k_cu_b4bc84444cuda3std6ranges3__45__cpo7advanceE[1];

.visible .entry _Z15transposeMatrixPfS_ii(
	.param .u64 .ptr .align 1 _Z15transposeMatrixPfS_ii_param_0,
	.param .u64 .ptr .align 1 _Z15transposeMatrixPfS_ii_param_1,
	.param .u32 _Z15transposeMatrixPfS_ii_param_2,
	.param .u32 _Z15transposeMatrixPfS_ii_param_3
)
{
	.reg .pred 	%p<4>;
	.reg .b32 	%r<15>;
	.reg .b32 	%f<2>;
	.reg .b64 	%rd<9>;

	ld.param.u64 	%rd1, [_Z15transposeMatrixPfS_ii_param_0];
	ld.param.u64 	%rd2, [_Z15transposeMatrixPfS_ii_param_1];
	ld.param.u32 	%r5, [_Z15transposeMatrixPfS_ii_param_2];
	ld.param.u32 	%r4, [_Z15transposeMatrixPfS_ii_param_3];
	mov.u32 	%r6, %ctaid.x;
	mov.u32 	%r7, %ntid.x;
	mov.u32 	%r8, %tid.x;
	mad.lo.s32 	%r1, %r6, %r7, %r8;
	mov.u32 	%r9, %ctaid.y;
	mov.u32 	%r10, %ntid.y;
	mov.u32 	%r11, %tid.y;
	mad.lo.s32 	%r12, %r9, %r10, %r11;
	setp.ge.s32 	%p1, %r1, %r4;
	setp.ge.s32 	%p2, %r12, %r5;
	or.pred  	%p3, %p1, %p2;
	@%p3 bra 	$L__BB0_2;
	cvta.to.global.u64 	%rd3, %rd1;
	cvta.to.global.u64 	%rd4, %rd2;
	mad.lo.s32 	%r13, %r4, %r12, %r1;
	mul.wide.s32 	%rd5, %r13, 4;
	add.s64 	%rd6, %rd3, %rd5;
	ld.global.f32 	%f1, [%rd6];
	mad.lo.s32 	%r14, %r5, %r1, %r12;
	mul.wide.s32 	%rd7, %r14, 4;
	add.s64 	%rd8, %rd4, %rd7;
	st.global.f32 	[%rd8], %f1;
$L__BB0_2:
	ret;

}
	// .globl	_Z19matmulGPU_tiled_4x4ILi16EEvPfS0_S0_iii
.visible .entry _Z19matmulGPU_tiled_4x4ILi16EEvPfS0_S0_iii(
	.param .u64 .ptr .align 1 _Z19matmulGPU_tiled_4x4ILi16EEvPfS0_S0_iii_param_0,
	.param .u64 .ptr .align 1 _Z19matmulGPU_tiled_4x4ILi16EEvPfS0_S0_iii_param_1,
	.param .u64 .ptr .align 1 _Z19matmulGPU_tiled_4x4ILi16EEvPfS0_S0_iii_param_2,
	.param .u32 _Z19matmulGPU_tiled_4x4ILi16EEvPfS0_S0_iii_param_3,
	.param .u32 _Z19matmulGPU_tiled_4x4ILi16EEvPfS0_S0_iii_param_4,
	.param .u32 _Z19matmulGPU_tiled_4x4ILi16EEvPfS0_S0_iii_param_5
)
{
	.reg .pred 	%p<75>;
	.reg .b32 	%r<112>;
	.reg .b32 	%f<483>;
	.reg .b64 	%rd<55>;
	// demoted variable
	.shared .align 4 .b8 _ZZ19matmulGPU_tiled_4x4ILi16EEvPfS0_S0_iiiE2As[4352];
	// demoted variable
	.shared .align 4 .b8 _ZZ19matmulGPU_tiled_4x4ILi16EEvPfS0_S0_iiiE2Bs[4352];
	ld.param.u64 	%rd9, [_Z19matmulGPU_tiled_4x4ILi16EEvPfS0_S0_iii_param_0];
	ld.param.u64 	%rd10, [_Z19matmulGPU_tiled_4x4ILi16EEvPfS0_S0_iii_param_2];
	ld.param.u32 	%r52, [_Z19matmulGPU_tiled_4x4ILi16EEvPfS0_S0_iii_param_3];
	ld.param.u32 	%r53, [_Z19matmulGPU_tiled_4x4ILi16EEvPfS0_S0_iii_param_4];
	ld.param.u32 	%r54, [_Z19matmulGPU_tiled_4x4ILi16EEvPfS0_S0_iii_param_5];
	cvta.to.global.u64 	%rd1, %rd9;
	cvta.to.global.u64 	%rd2, %rd10;
	mov.u32 	%r106, %tid.y;
	mov.u32 	%r101, %tid.x;
	mov.u32 	%r55, %ctaid.y;
	shl.b32 	%r3, %r55, 6;
	mov.u32 	%r56, %ctaid.x;
	shl.b32 	%r4, %r56, 6;
	setp.lt.s32 	%p1, %r54, 1;
	mov.f32 	%f459, 0f00000000;
	mov.f32 	%f460, %f459;
	mov.f32 	%f461, %f459;
	mov.f32 	%f462, %f459;
	mov.f32 	%f463, %f459;
	mov.f32 	%f464, %f459;
	mov.f32 	%f465, %f459;
	mov.f32 	%f466, %f459;
	mov.f32 	%f467, %f459;
	mov.f32 	%f468, %f459;
	mov.f32 	%f469, %f459;
	mov.f32 	%f470, %f459;
	mov.f32 	%f471, %f459;
	mov.f32 	%f472, %f459;
	mov.f32 	%f473, %f459;
	mov.f32 	%f474, %f459;
	@%p1 bra 	$L__BB1_19;
	add.s32 	%r57, %r54, 15;
	shr.u32 	%r58, %r57, 4;
	shl.b32 	%r59, %r106, 2;
	add.s32 	%r5, %r3, %r59;
	shl.b32 	%r60, %r101, 2;
	mov.u32 	%r61, _ZZ19matmulGPU_tiled_4x4ILi16EEvPfS0_S0_iiiE2As;
	add.s32 	%r62, %r61, %r60;
	add.s32 	%r6, %r4, %r60;
	shl.b32 	%r63, %r106, 8;
	mov.u32 	%r64, _ZZ19matmulGPU_tiled_4x4ILi16EEvPfS0_S0_iiiE2Bs;
	add.s32 	%r65, %r64, %r63;
	mul.lo.s32 	%r66, %r5, %r54;
	mad.lo.s32 	%r7, %r106, 272, %r62;
	add.s32 	%r67, %r66, %r54;
	add.s32 	%r68, %r67, %r54;
	add.s32 	%r69, %r68, %r54;
	mul.lo.s32 	%r70, %r6, %r54;
	shl.b32 	%r71, %r101, 4;
	add.s32 	%r8, %r65, %r71;
	add.s32 	%r72, %r70, %r54;
	add.s32 	%r73, %r72, %r54;
	add.s32 	%r74, %r73, %r54;
	neg.s32 	%r111, %r58;
	add.s32 	%r110, %r106, %r74;
	add.s32 	%r109, %r106, %r73;
	add.s32 	%r108, %r106, %r72;
	add.s32 	%r107, %r106, %r70;
	add.s32 	%r105, %r101, %r69;
	add.s32 	%r104, %r101, %r68;
	add.s32 	%r103, %r101, %r67;
	add.s32 	%r102, %r101, %r66;
	mov.f32 	%f459, 0f00000000;
$L__BB1_2:
	setp.ge.s32 	%p2, %r5, %r52;
	setp.ge.s32 	%p3, %r101, %r54;
	mov.f32 	%f475, 0f00000000;
	or.pred  	%p4, %p2, %p3;
	@%p4 bra 	$L__BB1_4;
	mul.wide.u32 	%rd11, %r102, 4;
	add.s64 	%rd12, %rd1, %rd11;
	ld.global.f32 	%f475, [%rd12];
$L__BB1_4:
	add.s32 	%r75, %r5, 1;
	setp.ge.s32 	%p6, %r75, %r52;
	st.shared.f32 	[%r7], %f475;
	mov.f32 	%f476, 0f00000000;
	or.pred  	%p7, %p6, %p3;
	@%p7 bra 	$L__BB1_6;
	mul.wide.u32 	%rd13, %r103, 4;
	add.s64 	%rd14, %rd1, %rd13;
	ld.global.f32 	%f476, [%rd14];
$L__BB1_6:
	add.s32 	%r76, %r5, 2;
	setp.ge.s32 	%p9, %r76, %r52;
	st.shared.f32 	[%r7+68], %f476;
	mov.f32 	%f477, 0f00000000;
	or.pred  	%p10, %p9, %p3;
	@%p10 bra 	$L__BB1_8;
	mul.wide.u32 	%rd15, %r104, 4;
	add.s64 	%rd16, %rd1, %rd15;
	ld.global.f32 	%f477, [%rd16];
$L__BB1_8:
	add.s32 	%r77, %r5, 3;
	setp.ge.s32 	%p12, %r77, %r52;
	st.shared.f32 	[%r7+136], %f477;
	mov.f32 	%f478, 0f00000000;
	or.pred  	%p13, %p12, %p3;
	@%p13 bra 	$L__BB1_10;
	mul.wide.u32 	%rd17, %r105, 4;
	add.s64 	%rd18, %rd1, %rd17;
	ld.global.f32 	%f478, [%rd18];
$L__BB1_10:
	setp.ge.s32 	%p14, %r6, %r53;
	st.shared.f32 	[%r7+204], %f478;
	setp.ge.s32 	%p15, %r106, %r54;
	mov.f32 	%f479, 0f00000000;
	or.pred  	%p16, %p14, %p15;
	@%p16 bra 	$L__BB1_12;
	ld.param.u64 	%rd51, [_Z19matmulGPU_tiled_4x4ILi16EEvPfS0_S0_iii_param_1];
	mul.wide.s32 	%rd19, %r107, 4;
	cvta.to.global.u64 	%rd20, %rd51;
	add.s64 	%rd21, %rd20, %rd19;
	ld.global.f32 	%f479, [%rd21];
$L__BB1_12:
	add.s32 	%r78, %r6, 1;
	setp.ge.s32 	%p18, %r78, %r53;
	st.shared.f32 	[%r8], %f479;
	mov.f32 	%f480, 0f00000000;
	or.pred  	%p19, %p18, %p15;
	@%p19 bra 	$L__BB1_14;
	ld.param.u64 	%rd52, [_Z19matmulGPU_tiled_4x4ILi16EEvPfS0_S0_iii_param_1];
	mul.wide.s32 	%rd22, %r108, 4;
	cvta.to.global.u64 	%rd23, %rd52;
	add.s64 	%rd24, %rd23, %rd22;
	ld.global.f32 	%f480, [%rd24];
$L__BB1_14:
	add.s32 	%r79, %r6, 2;
	setp.ge.s32 	%p21, %r79, %r53;
	st.shared.f32 	[%r8+4], %f480;
	mov.f32 	%f481, 0f00000000;
	or.pred  	%p22, %p21, %p15;
	@%p22 bra 	$L__BB1_16;
	ld.param.u64 	%rd53, [_Z19matmulGPU_tiled_4x4ILi16EEvPfS0_S0_iii_param_1];
	mul.wide.s32 	%rd25, %r109, 4;
	cvta.to.global.u64 	%rd26, %rd53;
	add.s64 	%rd27, %rd26, %rd25;
	ld.global.f32 	%f481, [%rd27];
$L__BB1_16:
	add.s32 	%r80, %r6, 3;
	setp.ge.s32 	%p24, %r80, %r53;
	st.shared.f32 	[%r8+8], %f481;
	mov.f32 	%f482, 0f00000000;
	or.pred  	%p25, %p24, %p15;
	@%p25 bra 	$L__BB1_18;
	ld.param.u64 	%rd54, [_Z19matmulGPU_tiled_4x4ILi16EEvPfS0_S0_iii_param_1];
	mul.wide.s32 	%rd28, %r110, 4;
	cvta.to.global.u64 	%rd29, %rd54;
	add.s64 	%rd30, %rd29, %rd28;
	ld.global.f32 	%f482, [%rd30];
$L__BB1_18:
	st.shared.f32 	[%r8+12], %f482;
	barrier.sync 	0;
	mov.u32 	%r81, %tid.y;
	mov.u32 	%r82, _ZZ19matmulGPU_tiled_4x4ILi16EEvPfS0_S0_iiiE2As;
	mad.lo.s32 	%r83, %r81, 272, %r82;
	ld.shared.f32 	%f75, [%r83];
	ld.shared.f32 	%f76, [%r83+68];
	ld.shared.f32 	%f77, [%r83+136];
	ld.shared.f32 	%f78, [%r83+204];
	mov.u32 	%r84, %tid.x;
	shl.b32 	%r85, %r84, 4;
	mov.u32 	%r86, _ZZ19matmulGPU_tiled_4x4ILi16EEvPfS0_S0_iiiE2Bs;
	add.s32 	%r87, %r86, %r85;
	ld.shared.f32 	%f79, [%r87];
	fma.rn.f32 	%f80, %f75, %f79, %f470;
	ld.shared.f32 	%f81, [%r87+4];
	fma.rn.f32 	%f82, %f75, %f81, %f469;
	ld.shared.f32 	%f83, [%r87+8];
	fma.rn.f32 	%f84, %f75, %f83, %f468;
	ld.shared.f32 	%f85, [%r87+12];
	fma.rn.f32 	%f86, %f75, %f85, %f467;
	fma.rn.f32 	%f87, %f76, %f79, %f466;
	fma.rn.f32 	%f88, %f76, %f81, %f465;
	fma.rn.f32 	%f89, %f76, %f83, %f464;
	fma.rn.f32 	%f90, %f76, %f85, %f463;
	fma.rn.f32 	%f91, %f77, %f79, %f462;
	fma.rn.f32 	%f92, %f77, %f81, %f461;
	fma.rn.f32 	%f93, %f77, %f83, %f460;
	fma.rn.f32 	%f94, %f77, %f85, %f459;
	fma.rn.f32 	%f95, %f78, %f79, %f471;
	fma.rn.f32 	%f96, %f78, %f81, %f472;
	fma.rn.f32 	%f97, %f78, %f83, %f473;
	fma.rn.f32 	%f98, %f78, %f85, %f474;
	ld.shared.f32 	%f99, [%r83+4];
	ld.shared.f32 	%f100, [%r83+72];
	ld.shared.f32 	%f101, [%r83+140];
	ld.shared.f32 	%f102, [%r83+208];
	ld.shared.f32 	%f103, [%r87+256];
	fma.rn.f32 	%f104, %f99, %f103, %f80;
	ld.shared.f32 	%f105, [%r87+260];
	fma.rn.f32 	%f106, %f99, %f105, %f82;
	ld.shared.f32 	%f107, [%r87+264];
	fma.rn.f32 	%f108, %f99, %f107, %f84;
	ld.shared.f32 	%f109, [%r87+268];
	fma.rn.f32 	%f110, %f99, %f109, %f86;
	fma.rn.f32 	%f111, %f100, %f103, %f87;
	fma.rn.f32 	%f112, %f100, %f105, %f88;
	fma.rn.f32 	%f113, %f100, %f107, %f89;
	fma.rn.f32 	%f114, %f100, %f109, %f90;
	fma.rn.f32 	%f115, %f101, %f103, %f91;
	fma.rn.f32 	%f116, %f101, %f105, %f92;
	fma.rn.f32 	%f117, %f101, %f107, %f93;
	fma.rn.f32 	%f118, %f101, %f109, %f94;
	fma.rn.f32 	%f119, %f102, %f103, %f95;
	fma.rn.f32 	%f120, %f102, %f105, %f96;
	fma.rn.f32 	%f121, %f102, %f107, %f97;
	fma.rn.f32 	%f122, %f102, %f109, %f98;
	ld.shared.f32 	%f123, [%r83+8];
	ld.shared.f32 	%f124, [%r83+76];
	ld.shared.f32 	%f125, [%r83+144];
	ld.shared.f32 	%f126, [%r83+212];
	ld.shared.f32 	%f127, [%r87+512];
	fma.rn.f32 	%f128, %f123, %f127, %f104;
	ld.shared.f32 	%f129, [%r87+516];
	fma.rn.f32 	%f130, %f123, %f129, %f106;
	ld.shared.f32 	%f131, [%r87+520];
	fma.rn.f32 	%f132, %f123, %f131, %f108;
	ld.shared.f32 	%f133, [%r87+524];
	fma.rn.f32 	%f134, %f123, %f133, %f110;
	fma.rn.f32 	%f135, %f124, %f127, %f111;
	fma.rn.f32 	%f136, %f124, %f129, %f112;
	fma.rn.f32 	%f137, %f124, %f131, %f113;
	fma.rn.f32 	%f138, %f124, %f133, %f114;
	fma.rn.f32 	%f139, %f125, %f127, %f115;
	fma.rn.f32 	%f140, %f125, %f129, %f116;
	fma.rn.f32 	%f141, %f125, %f131, %f117;
	fma.rn.f32 	%f142, %f125, %f133, %f118;
	fma.rn.f32 	%f143, %f126, %f127, %f119;
	fma.rn.f32 	%f144, %f126, %f129, %f120;
	fma.rn.f32 	%f145, %f126, %f131, %f121;
	fma.rn.f32 	%f146, %f126, %f133, %f122;
	ld.shared.f32 	%f147, [%r83+12];
	ld.shared.f32 	%f148, [%r83+80];
	ld.shared.f32 	%f149, [%r83+148];
	ld.shared.f32 	%f150, [%r83+216];
	ld.shared.f32 	%f151, [%r87+768];
	fma.rn.f32 	%f152, %f147, %f151, %f128;
	ld.shared.f32 	%f153, [%r87+772];
	fma.rn.f32 	%f154, %f147, %f153, %f130;
	ld.shared.f32 	%f155, [%r87+776];
	fma.rn.f32 	%f156, %f147, %f155, %f132;
	ld.shared.f32 	%f157, [%r87+780];
	fma.rn.f32 	%f158, %f147, %f157, %f134;
	fma.rn.f32 	%f159, %f148, %f151, %f135;
	fma.rn.f32 	%f160, %f148, %f153, %f136;
	fma.rn.f32 	%f161, %f148, %f155, %f137;
	fma.rn.f32 	%f162, %f148, %f157, %f138;
	fma.rn.f32 	%f163, %f149, %f151, %f139;
	fma.rn.f32 	%f164, %f149, %f153, %f140;
	fma.rn.f32 	%f165, %f149, %f155, %f141;
	fma.rn.f32 	%f166, %f149, %f157, %f142;
	fma.rn.f32 	%f167, %f150, %f151, %f143;
	fma.rn.f32 	%f168, %f150, %f153, %f144;
	fma.rn.f32 	%f169, %f150, %f155, %f145;
	fma.rn.f32 	%f170, %f150, %f157, %f146;
	ld.shared.f32 	%f171, [%r83+16];
	ld.shared.f32 	%f172, [%r83+84];
	ld.shared.f32 	%f173, [%r83+152];
	ld.shared.f32 	%f174, [%r83+220];
	ld.shared.f32 	%f175, [%r87+1024];
	fma.rn.f32 	%f176, %f171, %f175, %f152;
	ld.shared.f32 	%f177, [%r87+1028];
	fma.rn.f32 	%f178, %f171, %f177, %f154;
	ld.shared.f32 	%f179, [%r87+1032];
	fma.rn.f32 	%f180, %f171, %f179, %f156;
	ld.shared.f32 	%f181, [%r87+1036];
	fma.rn.f32 	%f182, %f171, %f181, %f158;
	fma.rn.f32 	%f183, %f172, %f175, %f159;
	fma.rn.f32 	%f184, %f172, %f177, %f160;
	fma.rn.f32 	%f185, %f172, %f179, %f161;
	fma.rn.f32 	%f186, %f172, %f181, %f162;
	fma.rn.f32 	%f187, %f173, %f175, %f163;
	fma.rn.f32 	%f188, %f173, %f177, %f164;
	fma.rn.f32 	%f189, %f173, %f179, %f165;
	fma.rn.f32 	%f190, %f173, %f181, %f166;
	fma.rn.f32 	%f191, %f174, %f175, %f167;
	fma.rn.f32 	%f192, %f174, %f177, %f168;
	fma.rn.f32 	%f193, %f174, %f179, %f169;
	fma.rn.f32 	%f194, %f174, %f181, %f170;
	ld.shared.f32 	%f195, [%r83+20];
	ld.shared.f32 	%f196, [%r83+88];
	ld.shared.f32 	%f197, [%r83+156];
	ld.shared.f32 	%f198, [%r83+224];
	ld.shared.f32 	%f199, [%r87+1280];
	fma.rn.f32 	%f200, %f195, %f199, %f176;
	ld.shared.f32 	%f201, [%r87+1284];
	fma.rn.f32 	%f202, %f195, %f201, %f178;
	ld.shared.f32 	%f203, [%r87+1288];
	fma.rn.f32 	%f204, %f195, %f203, %f180;
	ld.shared.f32 	%f205, [%r87+1292];
	fma.rn.f32 	%f206, %f195, %f205, %f182;
	fma.rn.f32 	%f207, %f196, %f199, %f183;
	fma.rn.f32 	%f208, %f196, %f201, %f184;
	fma.rn.f32 	%f209, %f196, %f203, %f185;
	fma.rn.f32 	%f210, %f196, %f205, %f186;
	fma.rn.f32 	%f211, %f197, %f199, %f187;
	fma.rn.f32 	%f212, %f197, %f201, %f188;
	fma.rn.f32 	%f213, %f197, %f203, %f189;
	fma.rn.f32 	%f214, %f197, %f205, %f190;
	fma.rn.f32 	%f215, %f198, %f199, %f191;
	fma.rn.f32 	%f216, %f198, %f201, %f192;
	fma.rn.f32 	%f217, %f198, %f203, %f193;
	fma.rn.f32 	%f218, %f198, %f205, %f194;
	ld.shared.f32 	%f219, [%r83+24];
	ld.shared.f32 	%f220, [%r83+92];
	ld.shared.f32 	%f221, [%r83+160];
	ld.shared.f32 	%f222, [%r83+228];
	ld.shared.f32 	%f223, [%r87+1536];
	fma.rn.f32 	%f224, %f219, %f223, %f200;
	ld.shared.f32 	%f225, [%r87+1540];
	fma.rn.f32 	%f226, %f219, %f225, %f202;
	ld.shared.f32 	%f227, [%r87+1544];
	fma.rn.f32 	%f228, %f219, %f227, %f204;
	ld.shared.f32 	%f229, [%r87+1548];
	fma.rn.f32 	%f230, %f219, %f229, %f206;
	fma.rn.f32 	%f231, %f220, %f223, %f207;
	fma.rn.f32 	%f232, %f220, %f225, %f208;
	fma.rn.f32 	%f233, %f220, %f227, %f209;
	fma.rn.f32 	%f234, %f220, %f229, %f210;
	fma.rn.f32 	%f235, %f221, %f223, %f211;
	fma.rn.f32 	%f236, %f221, %f225, %f212;
	fma.rn.f32 	%f237, %f221, %f227, %f213;
	fma.rn.f32 	%f238, %f221, %f229, %f214;
	fma.rn.f32 	%f239, %f222, %f223, %f215;
	fma.rn.f32 	%f240, %f222, %f225, %f216;
	fma.rn.f32 	%f241, %f222, %f227, %f217;
	fma.rn.f32 	%f242, %f222, %f229, %f218;
	ld.shared.f32 	%f243, [%r83+28];
	ld.shared.f32 	%f244, [%r83+96];
	ld.shared.f32 	%f245, [%r83+164];
	ld.shared.f32 	%f246, [%r83+232];
	ld.shared.f32 	%f247, [%r87+1792];
	fma.rn.f32 	%f248, %f243, %f247, %f224;
	ld.shared.f32 	%f249, [%r87+1796];
	fma.rn.f32 	%f250, %f243, %f249, %f226;
	ld.shared.f32 	%f251, [%r87+1800];
	fma.rn.f32 	%f252, %f243, %f251, %f228;
	ld.shared.f32 	%f253, [%r87+1804];
	fma.rn.f32 	%f254, %f243, %f253, %f230;
	fma.rn.f32 	%f255, %f244, %f247, %f231;
	fma.rn.f32 	%f256, %f244, %f249, %f232;
	fma.rn.f32 	%f257, %f244, %f251, %f233;
	fma.rn.f32 	%f258, %f244, %f253, %f234;
	fma.rn.f32 	%f259, %f245, %f247, %f235;
	fma.rn.f32 	%f260, %f245, %f249, %f236;
	fma.rn.f32 	%f261, %f245, %f251, %f237;
	fma.rn.f32 	%f262, %f245, %f253, %f238;
	fma.rn.f32 	%f263, %f246, %f247, %f239;
	fma.rn.f32 	%f264, %f246, %f249, %f240;
	fma.rn.f32 	%f265, %f246, %f251, %f241;
	fma.rn.f32 	%f266, %f246, %f253, %f242;
	ld.shared.f32 	%f267, [%r83+32];
	ld.shared.f32 	%f268, [%r83+100];
	ld.shared.f32 	%f269, [%r83+168];
	ld.shared.f32 	%f270, [%r83+236];
	ld.shared.f32 	%f271, [%r87+2048];
	fma.rn.f32 	%f272, %f267, %f271, %f248;
	ld.shared.f32 	%f273, [%r87+2052];
	fma.rn.f32 	%f274, %f267, %f273, %f250;
	ld.shared.f32 	%f275, [%r87+2056];
	fma.rn.f32 	%f276, %f267, %f275, %f252;
	ld.shared.f32 	%f277, [%r87+2060];
	fma.rn.f32 	%f278, %f267, %f277, %f254;
	fma.rn.f32 	%f279, %f268, %f271, %f255;
	fma.rn.f32 	%f280, %f268, %f273, %f256;
	fma.rn.f32 	%f281, %f268, %f275, %f257;
	fma.rn.f32 	%f282, %f268, %f277, %f258;
	fma.rn.f32 	%f283, %f269, %f271, %f259;
	fma.rn.f32 	%f284, %f269, %f273, %f260;
	fma.rn.f32 	%f285, %f269, %f275, %f261;
	fma.rn.f32 	%f286, %f269, %f277, %f262;
	fma.rn.f32 	%f287, %f270, %f271, %f263;
	fma.rn.f32 	%f288, %f270, %f273, %f264;
	fma.rn.f32 	%f289, %f270, %f275, %f265;
	fma.rn.f32 	%f290, %f270, %f277, %f266;
	ld.shared.f32 	%f291, [%r83+36];
	ld.shared.f32 	%f292, [%r83+104];
	ld.shared.f32 	%f293, [%r83+172];
	ld.shared.f32 	%f294, [%r83+240];
	ld.shared.f32 	%f295, [%r87+2304];
	fma.rn.f32 	%f296, %f291, %f295, %f272;
	ld.shared.f32 	%f297, [%r87+2308];
	fma.rn.f32 	%f298, %f291, %f297, %f274;
	ld.shared.f32 	%f299, [%r87+2312];
	fma.rn.f32 	%f300, %f291, %f299, %f276;
	ld.shared.f32 	%f301, [%r87+2316];
	fma.rn.f32 	%f302, %f291, %f301, %f278;
	fma.rn.f32 	%f303, %f292, %f295, %f279;
	fma.rn.f32 	%f304, %f292, %f297, %f280;
	fma.rn.f32 	%f305, %f292, %f299, %f281;
	fma.rn.f32 	%f306, %f292, %f301, %f282;
	fma.rn.f32 	%f307, %f293, %f295, %f283;
	fma.rn.f32 	%f308, %f293, %f297, %f284;
	fma.rn.f32 	%f309, %f293, %f299, %f285;
	fma.rn.f32 	%f310, %f293, %f301, %f286;
	fma.rn.f32 	%f311, %f294, %f295, %f287;
	fma.rn.f32 	%f312, %f294, %f297, %f288;
	fma.rn.f32 	%f313, %f294, %f299, %f289;
	fma.rn.f32 	%f314, %f294, %f301, %f290;
	ld.shared.f32 	%f315, [%r83+40];
	ld.shared.f32 	%f316, [%r83+108];
	ld.shared.f32 	%f317, [%r83+176];
	ld.shared.f32 	%f318, [%r83+244];
	ld.shared.f32 	%f319, [%r87+2560];
	fma.rn.f32 	%f320, %f315, %f319, %f296;
	ld.shared.f32 	%f321, [%r87+2564];
	fma.rn.f32 	%f322, %f315, %f321, %f298;
	ld.shared.f32 	%f323, [%r87+2568];
	fma.rn.f32 	%f324, %f315, %f323, %f300;
	ld.shared.f32 	%f325, [%r87+2572];
	fma.rn.f32 	%f326, %f315, %f325, %f302;
	fma.rn.f32 	%f327, %f316, %f319, %f303;
	fma.rn.f32 	%f328, %f316, %f321, %f304;
	fma.rn.f32 	%f329, %f316, %f323, %f305;
	fma.rn.f32 	%f330, %f316, %f325, %f306;
	fma.rn.f32 	%f331, %f317, %f319, %f307;
	fma.rn.f32 	%f332, %f317, %f321, %f308;
	fma.rn.f32 	%f333, %f317, %f323, %f309;
	fma.rn.f32 	%f334, %f317, %f325, %f310;
	fma.rn.f32 	%f335, %f318, %f319, %f311;
	fma.rn.f32 	%f336, %f318, %f321, %f312;
	fma.rn.f32 	%f337, %f318, %f323, %f313;
	fma.rn.f32 	%f338, %f318, %f325, %f314;
	ld.shared.f32 	%f339, [%r83+44];
	ld.shared.f32 	%f340, [%r83+112];
	ld.shared.f32 	%f341, [%r83+180];
	ld.shared.f32 	%f342, [%r83+248];
	ld.shared.f32 	%f343, [%r87+2816];
	fma.rn.f32 	%f344, %f339, %f343, %f320;
	ld.shared.f32 	%f345, [%r87+2820];
	fma.rn.f32 	%f346, %f339, %f345, %f322;
	ld.shared.f32 	%f347, [%r87+2824];
	fma.rn.f32 	%f348, %f339, %f347, %f324;
	ld.shared.f32 	%f349, [%r87+2828];
	fma.rn.f32 	%f350, %f339, %f349, %f326;
	fma.rn.f32 	%f351, %f340, %f343, %f327;
	fma.rn.f32 	%f352, %f340, %f345, %f328;
	fma.rn.f32 	%f353, %f340, %f347, %f329;
	fma.rn.f32 	%f354, %f340, %f349, %f330;
	fma.rn.f32 	%f355, %f341, %f343, %f331;
	fma.rn.f32 	%f356, %f341, %f345, %f332;
	fma.rn.f32 	%f357, %f341, %f347, %f333;
	fma.rn.f32 	%f358, %f341, %f349, %f334;
	fma.rn.f32 	%f359, %f342, %f343, %f335;
	fma.rn.f32 	%f360, %f342, %f345, %f336;
	fma.rn.f32 	%f361, %f342, %f347, %f337;
	fma.rn.f32 	%f362, %f342, %f349, %f338;
	ld.shared.f32 	%f363, [%r83+48];
	ld.shared.f32 	%f364, [%r83+116];
	ld.shared.f32 	%f365, [%r83+184];
	ld.shared.f32 	%f366, [%r83+252];
	ld.shared.f32 	%f367, [%r87+3072];
	fma.rn.f32 	%f368, %f363, %f367, %f344;
	ld.shared.f32 	%f369, [%r87+3076];
	fma.rn.f32 	%f370, %f363, %f369, %f346;
	ld.shared.f32 	%f371, [%r87+3080];
	fma.rn.f32 	%f372, %f363, %f371, %f348;
	ld.shared.f32 	%f373, [%r87+3084];
	fma.rn.f32 	%f374, %f363, %f373, %f350;
	fma.rn.f32 	%f375, %f364, %f367, %f351;
	fma.rn.f32 	%f376, %f364, %f369, %f352;
	fma.rn.f32 	%f377, %f364, %f371, %f353;
	fma.rn.f32 	%f378, %f364, %f373, %f354;
	fma.rn.f32 	%f379, %f365, %f367, %f355;
	fma.rn.f32 	%f380, %f365, %f369, %f356;
	fma.rn.f32 	%f381, %f365, %f371, %f357;
	fma.rn.f32 	%f382, %f365, %f373, %f358;
	fma.rn.f32 	%f383, %f366, %f367, %f359;
	fma.rn.f32 	%f384, %f366, %f369, %f360;
	fma.rn.f32 	%f385, %f366, %f371, %f361;
	fma.rn.f32 	%f386, %f366, %f373, %f362;
	ld.shared.f32 	%f387, [%r83+52];
	ld.shared.f32 	%f388, [%r83+120];
	ld.shared.f32 	%f389, [%r83+188];
	ld.shared.f32 	%f390, [%r83+256];
	ld.shared.f32 	%f391, [%r87+3328];
	fma.rn.f32 	%f392, %f387, %f391, %f368;
	ld.shared.f32 	%f393, [%r87+3332];
	fma.rn.f32 	%f394, %f387, %f393, %f370;
	ld.shared.f32 	%f395, [%r87+3336];
	fma.rn.f32 	%f396, %f387, %f395, %f372;
	ld.shared.f32 	%f397, [%r87+3340];
	fma.rn.f32 	%f398, %f387, %f397, %f374;
	fma.rn.f32 	%f399, %f388, %f391, %f375;
	fma.rn.f32 	%f400, %f388, %f393, %f376;
	fma.rn.f32 	%f401, %f388, %f395, %f377;
	fma.rn.f32 	%f402, %f388, %f397, %f378;
	fma.rn.f32 	%f403, %f389, %f391, %f379;
	fma.rn.f32 	%f404, %f389, %f393, %f380;
	fma.rn.f32 	%f405, %f389, %f395, %f381;
	fma.rn.f32 	%f406, %f389, %f397, %f382;
	fma.rn.f32 	%f407, %f390, %f391, %f383;
	fma.rn.f32 	%f408, %f390, %f393, %f384;
	fma.rn.f32 	%f409, %f390, %f395, %f385;
	fma.rn.f32 	%f410, %f390, %f397, %f386;
	ld.shared.f32 	%f411, [%r83+56];
	ld.shared.f32 	%f412, [%r83+124];
	ld.shared.f32 	%f413, [%r83+192];
	ld.shared.f32 	%f414, [%r83+260];
	ld.shared.f32 	%f415, [%r87+3584];
	fma.rn.f32 	%f416, %f411, %f415, %f392;
	ld.shared.f32 	%f417, [%r87+3588];
	fma.rn.f32 	%f418, %f411, %f417, %f394;
	ld.shared.f32 	%f419, [%r87+3592];
	fma.rn.f32 	%f420, %f411, %f419, %f396;
	ld.shared.f32 	%f421, [%r87+3596];
	fma.rn.f32 	%f422, %f411, %f421, %f398;
	fma.rn.f32 	%f423, %f412, %f415, %f399;
	fma.rn.f32 	%f424, %f412, %f417, %f400;
	fma.rn.f32 	%f425, %f412, %f419, %f401;
	fma.rn.f32 	%f426, %f412, %f421, %f402;
	fma.rn.f32 	%f427, %f413, %f415, %f403;
	fma.rn.f32 	%f428, %f413, %f417, %f404;
	fma.rn.f32 	%f429, %f413, %f419, %f405;
	fma.rn.f32 	%f430, %f413, %f421, %f406;
	fma.rn.f32 	%f431, %f414, %f415, %f407;
	fma.rn.f32 	%f432, %f414, %f417, %f408;
	fma.rn.f32 	%f433, %f414, %f419, %f409;
	fma.rn.f32 	%f434, %f414, %f421, %f410;
	ld.shared.f32 	%f435, [%r83+60];
	ld.shared.f32 	%f436, [%r83+128];
	ld.shared.f32 	%f437, [%r83+196];
	ld.shared.f32 	%f438, [%r83+264];
	ld.shared.f32 	%f439, [%r87+3840];
	fma.rn.f32 	%f470, %f435, %f439, %f416;
	ld.shared.f32 	%f440, [%r87+3844];
	fma.rn.f32 	%f469, %f435, %f440, %f418;
	ld.shared.f32 	%f441, [%r87+3848];
	fma.rn.f32 	%f468, %f435, %f441, %f420;
	ld.shared.f32 	%f442, [%r87+3852];
	fma.rn.f32 	%f467, %f435, %f442, %f422;
	fma.rn.f32 	%f466, %f436, %f439, %f423;
	fma.rn.f32 	%f465, %f436, %f440, %f424;
	fma.rn.f32 	%f464, %f436, %f441, %f425;
	fma.rn.f32 	%f463, %f436, %f442, %f426;
	fma.rn.f32 	%f462, %f437, %f439, %f427;
	fma.rn.f32 	%f461, %f437, %f440, %f428;
	fma.rn.f32 	%f460, %f437, %f441, %f429;
	fma.rn.f32 	%f459, %f437, %f442, %f430;
	fma.rn.f32 	%f471, %f438, %f439, %f431;
	fma.rn.f32 	%f472, %f438, %f440, %f432;
	fma.rn.f32 	%f473, %f438, %f441, %f433;
	fma.rn.f32 	%f474, %f438, %f442, %f434;
	barrier.sync 	0;
	add.s32 	%r111, %r111, 1;
	setp.eq.s32 	%p26, %r111, 0;
	add.s32 	%r110, %r110, 16;
	add.s32 	%r109, %r109, 16;
	add.s32 	%r108, %r108, 16;
	add.s32 	%r107, %r107, 16;
	add.s32 	%r106, %r106, 16;
	add.s32 	%r105, %r105, 16;
	add.s32 	%r104, %r104, 16;
	add.s32 	%r103, %r103, 16;
	add.s32 	%r102, %r102, 16;
	add.s32 	%r101, %r101, 16;
	@%p26 bra 	$L__BB1_19;
	bra.uni 	$L__BB1_2;
$L__BB1_19:
	mov.u32 	%r88, %tid.y;
	shl.b32 	%r89, %r88, 2;
	mov.u32 	%r90, %ctaid.y;
	shl.b32 	%r91, %r90, 6;
	add.s32 	%r18, %r91, %r89;
	mov.u32 	%r92, %tid.x;
	shl.b32 	%r93, %r92, 2;
	mov.u32 	%r94, %ctaid.x;
	shl.b32 	%r95, %r94, 6;
	add.s32 	%r96, %r95, %r93;
	setp.lt.s32 	%p27, %r18, %r52;
	mul.lo.s32 	%r20, %r18, %r53;
	setp.lt.s32 	%p28, %r96, %r53;
	and.pred  	%p29, %p27, %p28;
	@%p29 bra 	$L__BB1_20;
	bra.uni 	$L__BB1_21;
$L__BB1_20:
	add.s32 	%r97, %r96, %r20;
	mul.wide.s32 	%rd31, %r97, 4;
	add.s64 	%rd32, %rd2, %rd31;
	st.global.f32 	[%rd32], %f470;
$L__BB1_21:
	setp.ge.s32 	%p30, %r18, %r52;
	add.s32 	%r43, %r96, 1;
	setp.ge.s32 	%p31, %r43, %r53;
	cvt.s64.s32 	%rd33, %r20;
	cvt.s64.s32 	%rd3, %r96;
	add.s64 	%rd34, %rd3, %rd33;
	shl.b64 	%rd35, %rd34, 2;
	add.s64 	%rd4, %rd2, %rd35;
	or.pred  	%p32, %p30, %p31;
	@%p32 bra 	$L__BB1_23;
	st.global.f32 	[%rd4+4], %f469;
$L__BB1_23:
	setp.ge.s32 	%p33, %r18, %r52;
	add.s32 	%r44, %r96, 2;
	setp.ge.s32 	%p34, %r44, %r53;
	or.pred  	%p35, %p33, %p34;
	@%p35 bra 	$L__BB1_25;
	st.global.f32 	[%rd4+8], %f468;
$L__BB1_25:
	setp.ge.s32 	%p36, %r18, %r52;
	add.s32 	%r45, %r96, 3;
	setp.ge.s32 	%p37, %r45, %r53;
	or.pred  	%p38, %p36, %p37;
	@%p38 bra 	$L__BB1_27;
	st.global.f32 	[%rd4+12], %f467;
$L__BB1_27:
	setp.ge.s32 	%p39, %r96, %r53;
	add.s32 	%r46, %r18, 1;
	setp.ge.s32 	%p40, %r46, %r52;
	add.s32 	%r47, %r20, %r53;
	or.pred  	%p41, %p40, %p39;
	@%p41 bra 	$L__BB1_29;
	add.s32 	%r98, %r96, %r47;
	mul.wide.s32 	%rd36, %r98, 4;
	add.s64 	%rd37, %rd2, %rd36;
	st.global.f32 	[%rd37], %f466;
$L__BB1_29:
	setp.ge.s32 	%p42, %r46, %r52;
	setp.ge.s32 	%p43, %r43, %r53;
	cvt.s64.s32 	%rd38, %r47;
	add.s64 	%rd39, %rd3, %rd38;
	shl.b64 	%rd40, %rd39, 2;
	add.s64 	%rd5, %rd2, %rd40;
	or.pred  	%p44, %p42, %p43;
	@%p44 bra 	$L__BB1_31;
	st.global.f32 	[%rd5+4], %f465;
$L__BB1_31:
	setp.ge.s32 	%p45, %r46, %r52;
	setp.ge.s32 	%p46, %r44, %r53;
	or.pred  	%p47, %p45, %p46;
	@%p47 bra 	$L__BB1_33;
	st.global.f32 	[%rd5+8], %f464;
$L__BB1_33:
	setp.ge.s32 	%p48, %r46, %r52;
	setp.ge.s32 	%p49, %r45, %r53;
	or.pred  	%p50, %p48, %p49;
	@%p50 bra 	$L__BB1_35;
	st.global.f32 	[%rd5+12], %f463;
$L__BB1_35:
	setp.ge.s32 	%p51, %r96, %r53;
	add.s32 	%r48, %r18, 2;
	setp.ge.s32 	%p52, %r48, %r52;
	add.s32 	%r49, %r47, %r53;
	or.pred  	%p53, %p52, %p51;
	@%p53 bra 	$L__BB1_37;
	add.s32 	%r99, %r96, %r49;
	mul.wide.s32 	%rd41, %r99, 4;
	add.s64 	%rd42, %rd2, %rd41;
	st.global.f32 	[%rd42], %f462;
$L__BB1_37:
	setp.ge.s32 	%p54, %r48, %r52;
	setp.ge.s32 	%p55, %r43, %r53;
	cvt.s64.s32 	%rd43, %r49;
	add.s64 	%rd44, %rd3, %rd43;
	shl.b64 	%rd45, %rd44, 2;
	add.s64 	%rd6, %rd2, %rd45;
	or.pred  	%p56, %p54, %p55;
	@%p56 bra 	$L__BB1_39;
	st.global.f32 	[%rd6+4], %f461;
$L__BB1_39:
	setp.ge.s32 	%p57, %r48, %r52;
	setp.ge.s32 	%p58, %r44, %r53;
	or.pred  	%p59, %p57, %p58;
	@%p59 bra 	$L__BB1_41;
	st.global.f32 	[%rd6+8], %f460;
$L__BB1_41:
	setp.ge.s32 	%p60, %r48, %r52;
	setp.ge.s32 	%p61, %r45, %r53;
	or.pred  	%p62, %p60, %p61;
	@%p62 bra 	$L__BB1_43;
	st.global.f32 	[%rd6+12], %f459;
$L__BB1_43:
	setp.ge.s32 	%p63, %r96, %r53;
	add.s32 	%r50, %r18, 3;
	setp.ge.s32 	%p64, %r50, %r52;
	add.s32 	%r51, %r49, %r53;
	or.pred  	%p65, %p64, %p63;
	@%p65 bra 	$L__BB1_45;
	add.s32 	%r100, %r96, %r51;
	mul.wide.s32 	%rd46, %r100, 4;
	add.s64 	%rd47, %rd2, %rd46;
	st.global.f32 	[%rd47], %f471;
$L__BB1_45:
	setp.ge.s32 	%p66, %r50, %r52;
	setp.ge.s32 	%p67, %r43, %r53;
	cvt.s64.s32 	%rd48, %r51;
	add.s64 	%rd49, %rd3, %rd48;
	shl.b64 	%rd50, %rd49, 2;
	add.s64 	%rd7, %rd2, %rd50;
	or.pred  	%p68, %p66, %p67;
	@%p68 bra 	$L__BB1_47;
	st.global.f32 	[%rd7+4], %f472;
$L__BB1_47:
	setp.ge.s32 	%p69, %r50, %r52;
	setp.ge.s32 	%p70, %r44, %r53;
	or.pred  	%p71, %p69, %p70;
	@%p71 bra 	$L__BB1_49;
	st.global.f32 	[%rd7+8], %f473;
$L__BB1_49:
	setp.ge.s32 	%p72, %r50, %r52;
	setp.ge.s32 	%p73, %r45, %r53;
	or.pred  	%p74, %p72, %p73;
	@%p74 bra 	$L__BB1_51;
	st.global.f32 	[%rd7+12], %f474;
$L__BB1_51:
	ret;

}


// ===== COMPILED SASS (sm_100) =====

	.target	sm_100

	.elftype	@"ET_EXEC"


//--------------------- .note.nv.tkinfo           --------------------------
	.section	.note.nv.tkinfo,"",@"SHT_NOTE"
	.sectionflags	@"SHF_NOTE_NV_TKINFO"
	.tkinfo
        /*0018*/ 	.word	0x00000002
        /*0030*/ 	.string	""
        /*0030*/ 	.string	"ptxas"
        /*0030*/ 	.string	"Cuda compilation tools, release 13.0, V13.0.88"
        /*0030*/ 	.string	"Build cuda_13.0.r13.0/compiler.36424714_0"
        /*0030*/ 	.string	"-arch sm_100 -m 64 "



//--------------------- .note.nv.cuinfo           --------------------------
	.section	.note.nv.cuinfo,"",@"SHT_NOTE"
	.sectionflags	@"SHF_NOTE_NV_CUINFO"
        /*0018*/ 	.short	0x0002
        /*001a*/ 	.short	0x0064
        /*001c*/ 	.short	0x0082
	.zero		2


//--------------------- .nv.info                  --------------------------
	.section	.nv.info,"",@"SHT_CUDA_INFO"
	.align	4


	//----- nvinfo : EIATTR_REGCOUNT
	.align		4
        /*0000*/ 	.byte	0x04, 0x2f
        /*0002*/ 	.short	(.L_11 - .L_10)
	.align		4
.L_10:
        /*0004*/ 	.word	index@(_Z15transposeMatrixPfS_ii)
        /*0008*/ 	.word	0x0000000a


	//----- nvinfo : EIATTR_FRAME_SIZE
	.align		4
.L_11:
        /*000c*/ 	.byte	0x04, 0x11
        /*000e*/ 	.short	(.L_13 - .L_12)
	.align		4
.L_12:
        /*0010*/ 	.word	index@(_Z15transposeMatrixPfS_ii)
        /*0014*/ 	.word	0x00000000


	//----- nvinfo : EIATTR_REGCOUNT
	.align		4
.L_13:
        /*0018*/ 	.byte	0x04, 0x2f
        /*001a*/ 	.short	(.L_15 - .L_14)
	.align		4
.L_14:
        /*001c*/ 	.word	index@(_Z19matmulGPU_tiled_4x4ILi16EEvPfS0_S0_iii)
        /*0020*/ 	.word	0x00000040


	//----- nvinfo : EIATTR_FRAME_SIZE
	.align		4
.L_15:
        /*0024*/ 	.byte	0x04, 0x11
        /*0026*/ 	.short	(.L_17 - .L_16)
	.align		4
.L_16:
        /*0028*/ 	.word	index@(_Z19matmulGPU_tiled_4x4ILi16EEvPfS0_S0_iii)
        /*002c*/ 	.word	0x00000000


	//----- nvinfo : EIATTR_MIN_STACK_SIZE
	.align		4
.L_17:
        /*0030*/ 	.byte	0x04, 0x12
        /*0032*/ 	.short	(.L_19 - .L_18)
	.align		4
.L_18:
        /*0034*/ 	.word	index@(_Z19matmulGPU_tiled_4x4ILi16EEvPfS0_S0_iii)
        /*0038*/ 	.word	0x00000000


	//----- nvinfo : EIATTR_MIN_STACK_SIZE
	.align		4
.L_19:
        /*003c*/ 	.byte	0x04, 0x12
        /*003e*/ 	.short	(.L_21 - .L_20)
	.align		4
.L_20:
        /*0040*/ 	.word	index@(_Z15transposeMatrixPfS_ii)
        /*0044*/ 	.word	0x00000000
.L_21:


//--------------------- .nv.compat                --------------------------
	.section	.nv.compat,"",@"SHT_CUDA_COMPAT_INFO"
	.align	4
        /*0000*/ 	.byte	0x02, 0x09, 0x00, 0x00, 0x02, 0x02, 0x01, 0x00, 0x02, 0x05, 0x05, 0x00, 0x03, 0x07, 0x01, 0x01
        /*0010*/ 	.byte	0x02, 0x03, 0x00, 0x00, 0x02, 0x06, 0x01, 0x00, 0x04, 0x0b, 0x08, 0x00, 0x09, 0x00, 0x00, 0x00
        /*0020*/ 	.byte	0x00, 0x00, 0x00, 0x00


//--------------------- .nv.info._Z19matmulGPU_tiled_4x4ILi16EEvPfS0_S0_iii --------------------------
	.section	.nv.info._Z19matmulGPU_tiled_4x4ILi16EEvPfS0_S0_iii,"",@"SHT_CUDA_INFO"
	.sectionflags	@""
	.align	4


	//----- nvinfo : EIATTR_CUDA_API_VERSION
	.align		4
        /*0000*/ 	.byte	0x04, 0x37
        /*0002*/ 	.short	(.L_23 - .L_22)
.L_22:
        /*0004*/ 	.word	0x00000082


	//----- nvinfo : EIATTR_KPARAM_INFO
	.align		4
.L_23:
        /*0008*/ 	.byte	0x04, 0x17
        /*000a*/ 	.short	(.L_25 - .L_24)
.L_24:
        /*000c*/ 	.word	0x00000000
        /*0010*/ 	.short	0x0005
        /*0012*/ 	.short	0x0020
        /*0014*/ 	.byte	0x00, 0xf0, 0x11, 0x00


	//----- nvinfo : EIATTR_KPARAM_INFO
	.align		4
.L_25:
        /*0018*/ 	.byte	0x04, 0x17
        /*001a*/ 	.short	(.L_27 - .L_26)
.L_26:
        /*001c*/ 	.word	0x00000000
        /*0020*/ 	.short	0x0004
        /*0022*/ 	.short	0x001c
        /*0024*/ 	.byte	0x00, 0xf0, 0x11, 0x00


	//----- nvinfo : EIATTR_KPARAM_INFO
	.align		4
.L_27:
        /*0028*/ 	.byte	0x04, 0x17
        /*002a*/ 	.short	(.L_29 - .L_28)
.L_28:
        /*002c*/ 	.word	0x00000000
        /*0030*/ 	.short	0x0003
        /*0032*/ 	.short	0x0018
        /*0034*/ 	.byte	0x00, 0xf0, 0x11, 0x00


	//----- nvinfo : EIATTR_KPARAM_INFO
	.align		4
.L_29:
        /*0038*/ 	.byte	0x04, 0x17
        /*003a*/ 	.short	(.L_31 - .L_30)
.L_30:
        /*003c*/ 	.word	0x00000000
        /*0040*/ 	.short	0x0002
        /*0042*/ 	.short	0x0010
        /*0044*/ 	.byte	0x00, 0xf5, 0x21, 0x00


	//----- nvinfo : EIATTR_KPARAM_INFO
	.align		4
.L_31:
        /*0048*/ 	.byte	0x04, 0x17
        /*004a*/ 	.short	(.L_33 - .L_32)
.L_32:
        /*004c*/ 	.word	0x00000000
        /*0050*/ 	.short	0x0001
        /*0052*/ 	.short	0x0008
        /*0054*/ 	.byte	0x00, 0xf5, 0x21, 0x00


	//----- nvinfo : EIATTR_KPARAM_INFO
	.align		4
.L_33:
        /*0058*/ 	.byte	0x04, 0x17
        /*005a*/ 	.short	(.L_35 - .L_34)
.L_34:
        /*005c*/ 	.word	0x00000000
        /*0060*/ 	.short	0x0000
        /*0062*/ 	.short	0x0000
        /*0064*/ 	.byte	0x00, 0xf5, 0x21, 0x00


	//----- nvinfo : EIATTR_SPARSE_MMA_MASK
	.align		4
.L_35:
        /*0068*/ 	.byte	0x03, 0x50
        /*006a*/ 	.short	0x0000


	//----- nvinfo : EIATTR_MAXREG_COUNT
	.align		4
        /*006c*/ 	.byte	0x03, 0x1b
        /*006e*/ 	.short	0x00ff


	//----- nvinfo : EIATTR_NUM_BARRIERS
	.align		4
        /*0070*/ 	.byte	0x02, 0x4c
        /*0072*/ 	.byte	0x01
	.zero		1


	//----- nvinfo : EIATTR_MERCURY_ISA_VERSION
	.align		4
        /*0074*/ 	.byte	0x03, 0x5f
        /*0076*/ 	.short	0x0101


	//----- nvinfo : EIATTR_UNUSED_LOAD_BYTE_OFFSET
	.align		4
        /*0078*/ 	.byte	0x04, 0x44
        /*007a*/ 	.short	(.L_37 - .L_36)


	//   ....[0]....
.L_36:
        /*007c*/ 	.word	0x000006d0
        /*0080*/ 	.word	0x0000fff0


	//   ....[1]....
        /*0084*/ 	.word	0x000006e0
        /*0088*/ 	.word	0x0000ff0f


	//   ....[2]....
        /*008c*/ 	.word	0x000006f0
        /*0090*/ 	.word	0x0000f0ff


	//   ....[3]....
        /*0094*/ 	.word	0x000014c0
        /*0098*/ 	.word	0x00000fff


	//   ....[4]....
        /*009c*/ 	.word	0x00001d90
        /*00a0*/ 	.word	0x0000fff0


	//   ....[5]....
        /*00a4*/ 	.word	0x00001da0
        /*00a8*/ 	.word	0x0000ff0f


	//   ....[6]....
        /*00ac*/ 	.word	0x00001db0
        /*00b0*/ 	.word	0x0000f0ff


	//   ....[7]....
        /*00b4*/ 	.word	0x00002b50
        /*00b8*/ 	.word	0x00000fff


	//----- nvinfo : EIATTR_COOP_GROUP_MASK_REGIDS
	.align		4
.L_37:
        /*00bc*/ 	.byte	0x04, 0x29
        /*00be*/ 	.short	(.L_39 - .L_38)


	//   ....[0]....
.L_38:
        /*00c0*/ 	.word	0xffffffff


	//   ....[1]....
        /*00c4*/ 	.word	0xffffffff


	//   ....[2]....
        /*00c8*/ 	.word	0xffffffff


	//   ....[3]....
        /*00cc*/ 	.word	0xffffffff


	//----- nvinfo : EIATTR_COOP_GROUP_INSTR_OFFSETS
	.align		4
.L_39:
        /*00d0*/ 	.byte	0x04, 0x28
        /*00d2*/ 	.short	(.L_41 - .L_40)


	//   ....[0]....
.L_40:
        /*00d4*/ 	.word	0x00000690


	//   ....[1]....
        /*00d8*/ 	.word	0x000018f0


	//   ....[2]....
        /*00dc*/ 	.word	0x00001d60


	//   ....[3]....
        /*00e0*/ 	.word	0x00003040


	//----- nvinfo : EIATTR_VRC_CTA_INIT_COUNT
	.align		4
.L_41:
        /*00e4*/ 	.byte	0x02, 0x4a
	.zero		1
	.zero		1


	//----- nvinfo : EIATTR_EXIT_INSTR_OFFSETS
	.align		4
        /*00e8*/ 	.byte	0x04, 0x1c
        /*00ea*/ 	.short	(.L_43 - .L_42)


	//   ....[0]....
.L_42:
        /*00ec*/ 	.word	0x000035b0


	//   ....[1]....
        /*00f0*/ 	.word	0x000035d0


	//----- nvinfo : EIATTR_CBANK_PARAM_SIZE
	.align		4
.L_43:
        /*00f4*/ 	.byte	0x03, 0x19
        /*00f6*/ 	.short	0x0024


	//----- nvinfo : EIATTR_PARAM_CBANK
	.align		4
        /*00f8*/ 	.byte	0x04, 0x0a
        /*00fa*/ 	.short	(.L_45 - .L_44)
	.align		4
.L_44:
        /*00fc*/ 	.word	index@(.nv.constant0._Z19matmulGPU_tiled_4x4ILi16EEvPfS0_S0_iii)
        /*0100*/ 	.short	0x0380
        /*0102*/ 	.short	0x0024


	//----- nvinfo : EIATTR_SW_WAR
	.align		4
.L_45:
        /*0104*/ 	.byte	0x04, 0x36
        /*0106*/ 	.short	(.L_47 - .L_46)
.L_46:
        /*0108*/ 	.word	0x00000008
.L_47:


//--------------------- .nv.info._Z15transposeMatrixPfS_ii --------------------------
	.section	.nv.info._Z15transposeMatrixPfS_ii,"",@"SHT_CUDA_INFO"
	.sectionflags	@""
	.align	4


	//----- nvinfo : EIATTR_CUDA_API_VERSION
	.align		4
        /*0000*/ 	.byte	0x04, 0x37
        /*0002*/ 	.short	(.L_49 - .L_48)
.L_48:
        /*0004*/ 	.word	0x00000082


	//----- nvinfo : EIATTR_KPARAM_INFO
	.align		4
.L_49:
        /*0008*/ 	.byte	0x04, 0x17
        /*000a*/ 	.short	(.L_51 - .L_50)
.L_50:
        /*000c*/ 	.word	0x00000000
        /*0010*/ 	.short	0x0003
        /*0012*/ 	.short	0x0014
        /*0014*/ 	.byte	0x00, 0xf0, 0x11, 0x00


	//----- nvinfo : EIATTR_KPARAM_INFO
	.align		4
.L_51:
        /*0018*/ 	.byte	0x04, 0x17
        /*001a*/ 	.short	(.L_53 - .L_52)
.L_52:
        /*001c*/ 	.word	0x00000000
        /*0020*/ 	.short	0x0002
        /*0022*/ 	.short	0x0010
        /*0024*/ 	.byte	0x00, 0xf0, 0x11, 0x00


	//----- nvinfo : EIATTR_KPARAM_INFO
	.align		4
.L_53:
        /*0028*/ 	.byte	0x04, 0x17
        /*002a*/ 	.short	(.L_55 - .L_54)
.L_54:
        /*002c*/ 	.word	0x00000000
        /*0030*/ 	.short	0x0001
        /*0032*/ 	.short	0x0008
        /*0034*/ 	.byte	0x00, 0xf5, 0x21, 0x00


	//----- nvinfo : EIATTR_KPARAM_INFO
	.align		4
.L_55:
        /*0038*/ 	.byte	0x04, 0x17
        /*003a*/ 	.short	(.L_57 - .L_56)
.L_56:
        /*003c*/ 	.word	0x00000000
        /*0040*/ 	.short	0x0000
        /*0042*/ 	.short	0x0000
        /*0044*/ 	.byte	0x00, 0xf5, 0x21, 0x00


	//----- nvinfo : EIATTR_SPARSE_MMA_MASK
	.align		4
.L_57:
        /*0048*/ 	.byte	0x03, 0x50
        /*004a*/ 	.short	0x0000


	//----- nvinfo : EIATTR_MAXREG_COUNT
	.align		4
        /*004c*/ 	.byte	0x03, 0x1b
        /*004e*/ 	.short	0x00ff


	//----- nvinfo : EIATTR_MERCURY_ISA_VERSION
	.align		4
        /*0050*/ 	.byte	0x03, 0x5f
        /*0052*/ 	.short	0x0101


	//----- nvinfo : EIATTR_VRC_CTA_INIT_COUNT
	.align		4
        /*0054*/ 	.byte	0x02, 0x4a
	.zero		1
	.zero		1


	//----- nvinfo : EIATTR_EXIT_INSTR_OFFSETS
	.align		4
        /*0058*/ 	.byte	0x04, 0x1c
        /*005a*/ 	.short	(.L_59 - .L_58)


	//   ....[0]....
.L_58:
        /*005c*/ 	.word	0x000000c0


	//   ....[1]....
        /*0060*/ 	.word	0x00000160


	//----- nvinfo : EIATTR_CBANK_PARAM_SIZE
	.align		4
.L_59:
        /*0064*/ 	.byte	0x03, 0x19
        /*0066*/ 	.short	0x0018


	//----- nvinfo : EIATTR_PARAM_CBANK
	.align		4
        /*0068*/ 	.byte	0x04, 0x0a
        /*006a*/ 	.short	(.L_61 - .L_60)
	.align		4
.L_60:
        /*006c*/ 	.word	index@(.nv.constant0._Z15transposeMatrixPfS_ii)
        /*0070*/ 	.short	0x0380
        /*0072*/ 	.short	0x0018


	//----- nvinfo : EIATTR_SW_WAR
	.align		4
.L_61:
        /*0074*/ 	.byte	0x04, 0x36
        /*0076*/ 	.short	(.L_63 - .L_62)
.L_62:
        /*0078*/ 	.word	0x00000008
.L_63:


//--------------------- .nv.callgraph             --------------------------
	.section	.nv.callgraph,"",@"SHT_CUDA_CALLGRAPH"
	.align	4
	.sectionentsize	8
	.align		4
        /*0000*/ 	.word	0x00000000
	.align		4
        /*0004*/ 	.word	0xffffffff
	.align		4
        /*0008*/ 	.word	0x00000000
	.align		4
        /*000c*/ 	.word	0xfffffffe
	.align		4
        /*0010*/ 	.word	0x00000000
	.align		4
        /*0014*/ 	.word	0xfffffffd
	.align		4
        /*0018*/ 	.word	0x00000000
	.align		4
        /*001c*/ 	.word	0xfffffffc


//--------------------- .nv.constant4             --------------------------
	.section	.nv.constant4,"a",@progbits
	.align	8
	.align		8
.nv.constant4:
        /*0000*/ 	.dword	_ZN34_INTERNAL_06bf482f_4_k_cu_b4bc84444cuda3std3__436_GLOBAL__N__06bf482f_4_k_cu_b4bc84446ignoreE
	.align		8
        /*0008*/ 	.dword	_ZN34_INTERNAL_06bf482f_4_k_cu_b4bc84444cuda3std3__45__cpo5beginE
	.align		8
        /*0010*/ 	.dword	_ZN34_INTERNAL_06bf482f_4_k_cu_b4bc84444cuda3std3__45__cpo3endE
	.align		8
        /*0018*/ 	.dword	_ZN34_INTERNAL_06bf482f_4_k_cu_b4bc84444cuda3std3__45__cpo6cbeginE
	.align		8
        /*0020*/ 	.dword	_ZN34_INTERNAL_06bf482f_4_k_cu_b4bc84444cuda3std3__45__cpo4cendE
	.align		8
        /*0028*/ 	.dword	_ZN34_INTERNAL_06bf482f_4_k_cu_b4bc84444cuda3std3__419piecewise_constructE
	.align		8
        /*0030*/ 	.dword	_ZN34_INTERNAL_06bf482f_4_k_cu_b4bc84444cuda3std3__48in_placeE
	.align		8
        /*0038*/ 	.dword	_ZN34_INTERNAL_06bf482f_4_k_cu_b4bc84444cuda3std6ranges3__45__cpo4swapE
	.align		8
        /*0040*/ 	.dword	_ZN34_INTERNAL_06bf482f_4_k_cu_b4bc84444cuda3std6ranges3__45__cpo9iter_moveE
	.align		8
        /*0048*/ 	.dword	_ZN34_INTERNAL_06bf482f_4_k_cu_b4bc84444cuda3std6ranges3__45__cpo7advanceE


//--------------------- .text._Z19matmulGPU_tiled_4x4ILi16EEvPfS0_S0_iii --------------------------
	.section	.text._Z19matmulGPU_tiled_4x4ILi16EEvPfS0_S0_iii,"ax",@progbits
	.align	128
        .global         _Z19matmulGPU_tiled_4x4ILi16EEvPfS0_S0_iii
        .type           _Z19matmulGPU_tiled_4x4ILi16EEvPfS0_S0_iii,@function
        .size           _Z19matmulGPU_tiled_4x4ILi16EEvPfS0_S0_iii,(.L_x_4 - _Z19matmulGPU_tiled_4x4ILi16EEvPfS0_S0_iii)
        .other          _Z19matmulGPU_tiled_4x4ILi16EEvPfS0_S0_iii,@"STO_CUDA_ENTRY STV_DEFAULT"
_Z19matmulGPU_tiled_4x4ILi16EEvPfS0_S0_iii:
.text._Z19matmulGPU_tiled_4x4ILi16EEvPfS0_S0_iii:
[----:B------:R-:W-:Y:S01]  /*0000*/  LDC R1, c[0x0][0x37c] ;  /* 0x0000df00ff017b82 */ /* 0x000fe20000000800 */
[----:B------:R-:W0:Y:S01]  /*0010*/  LDCU UR4, c[0x0][0x3a0] ;  /* 0x00007400ff0477ac */ /* 0x000e220008000800 */
[----:B------:R-:W-:Y:S01]  /*0020*/  HFMA2 R46, -RZ, RZ, 0, 0 ;  /* 0x00000000ff2e7431 */ /* 0x000fe200000001ff */
[----:B------:R-:W-:Y:S01]  /*0030*/  CS2R R32, SRZ ;  /* 0x0000000000207805 */ /* 0x000fe2000001ff00 */
[----:B------:R-:W-:Y:S01]  /*0040*/  HFMA2 R44, -RZ, RZ, 0, 0 ;  /* 0x00000000ff2c7431 */ /* 0x000fe200000001ff */
[----:B------:R-:W-:Y:S02]  /*0050*/  CS2R R34, SRZ ;  /* 0x0000000000227805 */ /* 0x000fe4000001ff00 */
[----:B------:R-:W-:Y:S02]  /*0060*/  CS2R R30, SRZ ;  /* 0x00000000001e7805 */ /* 0x000fe4000001ff00 */
[----:B------:R-:W-:Y:S02]  /*0070*/  CS2R R28, SRZ ;  /* 0x00000000001c7805 */ /* 0x000fe4000001ff00 */
[----:B------:R-:W-:-:S02]  /*0080*/  MOV R58, RZ ;  /* 0x000000ff003a7202 */ /* 0x000fc40000000f00 */
[----:B------:R-:W-:Y:S02]  /*0090*/  CS2R R26, SRZ ;  /* 0x00000000001a7805 */ /* 0x000fe4000001ff00 */
[----:B------:R-:W-:Y:S02]  /*00a0*/  CS2R R24, SRZ ;  /* 0x0000000000187805 */ /* 0x000fe4000001ff00 */
[----:B------:R-:W-:Y:S01]  /*00b0*/  MOV R60, RZ ;  /* 0x000000ff003c7202 */ /* 0x000fe20000000f00 */
[----:B------:R-:W1:Y:S01]  /*00c0*/  LDCU.64 UR6, c[0x0][0x358] ;  /* 0x00006b00ff0677ac */ /* 0x000e620008000a00 */
[----:B0-----:R-:W-:-:S09]  /*00d0*/  UISETP.GE.AND UP0, UPT, UR4, 0x1, UPT ;  /* 0x000000010400788c */ /* 0x001fd2000bf06270 */
[----:B------:R-:W-:Y:S05]  /*00e0*/  BRA.U !UP0, `(.L_x_0) ;  /* 0x0000002d08dc7547 */ /* 0x000fea000b800000 */
[----:B------:R-:W0:Y:S01]  /*00f0*/  S2R R52, SR_TID.Y ;  /* 0x0000000000347919 */ /* 0x000e220000002200 */
[----:B------:R-:W2:Y:S01]  /*0100*/  LDCU UR5, c[0x0][0x398] ;  /* 0x00007300ff0577ac */ /* 0x000ea20008000800 */
[----:B------:R-:W-:Y:S01]  /*0110*/  MOV R27, UR4 ;  /* 0x00000004001b7c02 */ /* 0x000fe20008000f00 */
[----:B------:R-:W3:Y:S01]  /*0120*/  S2R R3, SR_CTAID.Y ;  /* 0x0000000000037919 */ /* 0x000ee20000002600 */
[----:B------:R-:W4:Y:S01]  /*0130*/  LDCU UR8, c[0x0][0x39c] ;  /* 0x00007380ff0877ac */ /* 0x000f220008000800 */
[----:B------:R-:W-:Y:S01]  /*0140*/  MOV R11, RZ ;  /* 0x000000ff000b7202 */ /* 0x000fe20000000f00 */
[----:B------:R-:W5:Y:S01]  /*0150*/  S2R R7, SR_TID.X ;  /* 0x0000000000077919 */ /* 0x000f620000002100 */
[----:B------:R-:W1:Y:S01]  /*0160*/  S2R R5, SR_CTAID.X ;  /* 0x0000000000057919 */ /* 0x000e620000002500 */
[----:B0-----:R-:W-:Y:S02]  /*0170*/  ISETP.GE.AND P0, PT, R52, UR4, PT ;  /* 0x0000000434007c0c */ /* 0x001fe4000bf06270 */
[----:B---3--:R-:W-:-:S04]  /*0180*/  LEA R3, R3, R52, 0x4 ;  /* 0x0000003403037211 */ /* 0x008fc800078e20ff */
[----:B------:R-:W-:Y:S02]  /*0190*/  SHF.L.U32 R6, R3, 0x2, RZ ;  /* 0x0000000203067819 */ /* 0x000fe400000006ff */
[----:B-----5:R-:W-:Y:S02]  /*01a0*/  ISETP.GE.AND P1, PT, R7, UR4, PT ;  /* 0x0000000407007c0c */ /* 0x020fe4000bf26270 */
[C---:B------:R-:W-:Y:S02]  /*01b0*/  IADD3 R0, PT, PT, R6.reuse, 0x1, RZ ;  /* 0x0000000106007810 */ /* 0x040fe40007ffe0ff */
[----:B------:R-:W-:Y:S02]  /*01c0*/  IADD3 R4, PT, PT, R6, 0x3, RZ ;  /* 0x0000000306047810 */ /* 0x000fe40007ffe0ff */
[----:B--2---:R-:W-:Y:S02]  /*01d0*/  ISETP.GE.OR P3, PT, R0, UR5, P1 ;  /* 0x0000000500007c0c */ /* 0x004fe40008f66670 */
[----:B------:R-:W-:-:S02]  /*01e0*/  IADD3 R0, PT, PT, R6, 0x2, RZ ;  /* 0x0000000206007810 */ /* 0x000fc40007ffe0ff */
[----:B------:R-:W-:Y:S01]  /*01f0*/  ISETP.GE.OR P4, PT, R4, UR5, P1 ;  /* 0x0000000504007c0c */ /* 0x000fe20008f86670 */
[----:B------:R-:W-:Y:S01]  /*0200*/  IMAD R4, R6, UR4, R27 ;  /* 0x0000000406047c24 */ /* 0x000fe2000f8e021b */
[----:B------:R-:W-:Y:S02]  /*0210*/  ISETP.GE.OR P2, PT, R0, UR5, P1 ;  /* 0x0000000500007c0c */ /* 0x000fe40008f46670 */
[----:B------:R-:W-:Y:S02]  /*0220*/  SHF.L.U32 R0, R7, 0x2, RZ ;  /* 0x0000000207007819 */ /* 0x000fe400000006ff */
[----:B------:R-:W-:Y:S02]  /*0230*/  IADD3 R49, PT, PT, R4, R7, RZ ;  /* 0x0000000704317210 */ /* 0x000fe40007ffe0ff */
[----:B-1----:R-:W-:Y:S01]  /*0240*/  LEA R5, R5, R0, 0x6 ;  /* 0x0000000005057211 */ /* 0x002fe200078e30ff */
[----:B------:R-:W0:Y:S01]  /*0250*/  @!P3 LDC.64 R2, c[0x0][0x380] ;  /* 0x0000e000ff02bb82 */ /* 0x000e220000000a00 */
[----:B------:R-:W-:-:S02]  /*0260*/  ISETP.GE.OR P1, PT, R6, UR5, P1 ;  /* 0x0000000506007c0c */ /* 0x000fc40008f26670 */
[C---:B------:R-:W-:Y:S02]  /*0270*/  IADD3 R8, PT, PT, R5.reuse, 0x1, RZ ;  /* 0x0000000105087810 */ /* 0x040fe40007ffe0ff */
[C---:B------:R-:W-:Y:S02]  /*0280*/  IADD3 R9, PT, PT, R5.reuse, 0x2, RZ ;  /* 0x0000000205097810 */ /* 0x040fe40007ffe0ff */
[C---:B------:R-:W-:Y:S01]  /*0290*/  IADD3 R10, PT, PT, R5.reuse, 0x3, RZ ;  /* 0x00000003050a7810 */ /* 0x040fe20007ffe0ff */
[----:B------:R-:W1:Y:S01]  /*02a0*/  @!P2 LDC.64 R22, c[0x0][0x380] ;  /* 0x0000e000ff16ab82 */ /* 0x000e620000000a00 */
[----:B----4-:R-:W-:Y:S02]  /*02b0*/  ISETP.GE.OR P6, PT, R5, UR8, P0 ;  /* 0x0000000805007c0c */ /* 0x010fe400087c6670 */
[----:B------:R-:W-:-:S05]  /*02c0*/  ISETP.GE.OR P5, PT, R8, UR8, P0 ;  /* 0x0000000808007c0c */ /* 0x000fca00087a6670 */
[----:B------:R-:W2:Y:S01]  /*02d0*/  @!P4 LDC.64 R24, c[0x0][0x380] ;  /* 0x0000e000ff18cb82 */ /* 0x000ea20000000a00 */
[----:B0-----:R-:W-:-:S07]  /*02e0*/  @!P3 IMAD.WIDE.U32 R2, R49, 0x4, R2 ;  /* 0x000000043102b825 */ /* 0x001fce00078e0002 */
[----:B------:R-:W0:Y:S01]  /*02f0*/  @!P1 LDC.64 R16, c[0x0][0x380] ;  /* 0x0000e000ff109b82 */ /* 0x000e220000000a00 */
[----:B------:R3:W4:Y:S01]  /*0300*/  @!P3 LDG.E R11, desc[UR6][R2.64] ;  /* 0x00000006020bb981 */ /* 0x000722000c1e1900 */
[----:B------:R-:W-:Y:S02]  /*0310*/  ISETP.GE.OR P3, PT, R9, UR8, P0 ;  /* 0x0000000809007c0c */ /* 0x000fe40008766670 */
[----:B------:R-:W-:-:S04]  /*0320*/  ISETP.GE.OR P0, PT, R10, UR8, P0 ;  /* 0x000000080a007c0c */ /* 0x000fc80008706670 */
[----:B------:R-:W5:Y:S01]  /*0330*/  @!P6 LDC.64 R14, c[0x0][0x388] ;  /* 0x0000e200ff0eeb82 */ /* 0x000f620000000a00 */
[----:B------:R-:W-:Y:S01]  /*0340*/  IADD3 R4, PT, PT, R4, UR4, RZ ;  /* 0x0000000404047c10 */ /* 0x000fe2000fffe0ff */
[----:B------:R-:W-:Y:S01]  /*0350*/  IMAD R27, R5, UR4, R27 ;  /* 0x00000004051b7c24 */ /* 0x000fe2000f8e021b */
[----:B------:R-:W-:Y:S02]  /*0360*/  MOV R19, RZ ;  /* 0x000000ff00137202 */ /* 0x000fe40000000f00 */
[----:B------:R-:W-:Y:S02]  /*0370*/  IADD3 R50, PT, PT, R4, R7, RZ ;  /* 0x0000000704327210 */ /* 0x000fe40007ffe0ff */
[----:B------:R-:W-:Y:S01]  /*0380*/  MOV R21, RZ ;  /* 0x000000ff00157202 */ /* 0x000fe20000000f00 */
[----:B------:R-:W5:Y:S08]  /*0390*/  @!P5 LDC.64 R12, c[0x0][0x388] ;  /* 0x0000e200ff0cdb82 */ /* 0x000f700000000a00 */
[----:B------:R-:W5:Y:S08]  /*03a0*/  @!P3 LDC.64 R8, c[0x0][0x388] ;  /* 0x0000e200ff08bb82 */ /* 0x000f700000000a00 */
[----:B---3--:R-:W3:Y:S01]  /*03b0*/  @!P0 LDC.64 R2, c[0x0][0x388] ;  /* 0x0000e200ff028b82 */ /* 0x008ee20000000a00 */
[----:B------:R-:W-:Y:S01]  /*03c0*/  IADD3 R29, PT, PT, R27, UR4, RZ ;  /* 0x000000041b1d7c10 */ /* 0x000fe2000fffe0ff */
[----:B-1----:R-:W-:Y:S01]  /*03d0*/  @!P2 IMAD.WIDE.U32 R22, R50, 0x4, R22 ;  /* 0x000000043216a825 */ /* 0x002fe200078e0016 */
[----:B------:R-:W-:-:S02]  /*03e0*/  IADD3 R51, PT, PT, R7, UR4, R4 ;  /* 0x0000000407337c10 */ /* 0x000fc4000fffe004 */
[-C--:B------:R-:W-:Y:S01]  /*03f0*/  IADD3 R54, PT, PT, R27, R52.reuse, RZ ;  /* 0x000000341b367210 */ /* 0x080fe20007ffe0ff */
[----:B------:R-:W-:Y:S01]  /*0400*/  IMAD R48, R6, UR4, R7 ;  /* 0x0000000406307c24 */ /* 0x000fe2000f8e0207 */
[----:B------:R-:W-:Y:S01]  /*0410*/  IADD3 R55, PT, PT, R29, R52, RZ ;  /* 0x000000341d377210 */ /* 0x000fe20007ffe0ff */
[----:B------:R-:W-:Y:S01]  /*0420*/  IMAD R53, R5, UR4, R52 ;  /* 0x0000000405357c24 */ /* 0x000fe2000f8e0234 */
[----:B------:R-:W-:Y:S01]  /*0430*/  IADD3 R56, PT, PT, R52, UR4, R29 ;  /* 0x0000000434387c10 */ /* 0x000fe2000fffe01d */
[----:B--2---:R-:W-:Y:S01]  /*0440*/  @!P4 IMAD.WIDE.U32 R24, R51, 0x4, R24 ;  /* 0x000000043318c825 */ /* 0x004fe200078e0018 */
[----:B------:R-:W-:Y:S01]  /*0450*/  MOV R37, RZ ;  /* 0x000000ff00257202 */ /* 0x000fe20000000f00 */
[----:B------:R3:W2:Y:S01]  /*0460*/  @!P2 LDG.E R19, desc[UR6][R22.64] ;  /* 0x000000061613a981 */ /* 0x0006a2000c1e1900 */
[----:B------:R-:W-:Y:S01]  /*0470*/  MOV R39, RZ ;  /* 0x000000ff00277202 */ /* 0x000fe20000000f00 */
[----:B0-----:R-:W-:Y:S01]  /*0480*/  @!P1 IMAD.WIDE.U32 R16, R48, 0x4, R16 ;  /* 0x0000000430109825 */ /* 0x001fe200078e0010 */
[----:B------:R-:W-:Y:S01]  /*0490*/  MOV R45, RZ ;  /* 0x000000ff002d7202 */ /* 0x000fe20000000f00 */
[----:B------:R0:W2:Y:S01]  /*04a0*/  @!P4 LDG.E R21, desc[UR6][R24.64] ;  /* 0x000000061815c981 */ /* 0x0000a2000c1e1900 */
[----:B------:R-:W-:Y:S01]  /*04b0*/  MOV R47, RZ ;  /* 0x000000ff002f7202 */ /* 0x000fe20000000f00 */
[----:B-----5:R-:W-:Y:S01]  /*04c0*/  @!P6 IMAD.WIDE R14, R53, 0x4, R14 ;  /* 0x00000004350ee825 */ /* 0x020fe200078e020e */
[----:B------:R-:W-:Y:S01]  /*04d0*/  MOV R57, RZ ;  /* 0x000000ff00397202 */ /* 0x000fe20000000f00 */
[----:B------:R-:W5:Y:S02]  /*04e0*/  @!P1 LDG.E R37, desc[UR6][R16.64] ;  /* 0x0000000610259981 */ /* 0x000f64000c1e1900 */
[----:B------:R-:W-:-:S02]  /*04f0*/  @!P5 IMAD.WIDE R12, R54, 0x4, R12 ;  /* 0x00000004360cd825 */ /* 0x000fc400078e020c */
[----:B------:R-:W5:Y:S02]  /*0500*/  @!P6 LDG.E R39, desc[UR6][R14.64] ;  /* 0x000000060e27e981 */ /* 0x000f64000c1e1900 */
[----:B------:R-:W-:Y:S02]  /*0510*/  @!P3 IMAD.WIDE R8, R55, 0x4, R8 ;  /* 0x000000043708b825 */ /* 0x000fe400078e0208 */
[----:B------:R-:W5:Y:S02]  /*0520*/  @!P5 LDG.E R45, desc[UR6][R12.64] ;  /* 0x000000060c2dd981 */ /* 0x000f64000c1e1900 */
[----:B---3--:R-:W-:Y:S02]  /*0530*/  @!P0 IMAD.WIDE R22, R56, 0x4, R2 ;  /* 0x0000000438168825 */ /* 0x008fe400078e0202 */
[----:B------:R-:W3:Y:S04]  /*0540*/  @!P3 LDG.E R47, desc[UR6][R8.64] ;  /* 0x00000006082fb981 */ /* 0x000ee8000c1e1900 */
[----:B------:R-:W3:Y:S01]  /*0550*/  @!P0 LDG.E R57, desc[UR6][R22.64] ;  /* 0x0000000616398981 */ /* 0x000ee2000c1e1900 */
[----:B------:R-:W1:Y:S01]  /*0560*/  S2R R27, SR_CgaCtaId ;  /* 0x00000000001b7919 */ /* 0x000e620000008800 */
[----:B------:R-:W-:-:S04]  /*0570*/  MOV R2, 0x400 ;  /* 0x0000040000027802 */ /* 0x000fc80000000f00 */
[C---:B-1----:R-:W-:Y:S02]  /*0580*/  LEA R3, R27.reuse, R2, 0x18 ;  /* 0x000000021b037211 */ /* 0x042fe400078ec0ff */
[----:B------:R-:W-:Y:S02]  /*0590*/  IADD3 R2, PT, PT, R2, 0x1100, RZ ;  /* 0x0000110002027810 */ /* 0x000fe40007ffe0ff */
[----:B0-----:R-:W-:Y:S02]  /*05a0*/  IADD3 R25, PT, PT, R0, R3, RZ ;  /* 0x0000000300197210 */ /* 0x001fe40007ffe0ff */
[----:B------:R-:W-:-:S04]  /*05b0*/  LEA R4, R27, R2, 0x18 ;  /* 0x000000021b047211 */ /* 0x000fc800078ec0ff */
[CC--:B------:R-:W-:Y:S01]  /*05c0*/  LEA R2, R52.reuse, R4.reuse, 0x8 ;  /* 0x0000000434027211 */ /* 0x0c0fe200078e40ff */
[C---:B------:R-:W-:Y:S01]  /*05d0*/  IMAD R0, R52.reuse, 0x110, R25 ;  /* 0x0000011034007824 */ /* 0x040fe200078e0219 */
[C---:B------:R-:W-:Y:S02]  /*05e0*/  LEA R4, R7.reuse, R4, 0x4 ;  /* 0x0000000407047211 */ /* 0x040fe400078e20ff */
[----:B------:R-:W-:Y:S01]  /*05f0*/  LEA R2, R7, R2, 0x4 ;  /* 0x0000000207027211 */ /* 0x000fe200078e20ff */
[----:B------:R-:W-:Y:S01]  /*0600*/  IMAD R3, R52, 0x110, R3 ;  /* 0x0000011034037824 */ /* 0x000fe200078e0203 */
[----:B----4-:R-:W-:Y:S04]  /*0610*/  STS [R0+0x44], R11 ;  /* 0x0000440b00007388 */ /* 0x010fe80000000800 */
[----:B--2---:R-:W-:Y:S04]  /*0620*/  STS [R0+0x88], R19 ;  /* 0x0000881300007388 */ /* 0x004fe80000000800 */
[----:B------:R-:W-:Y:S04]  /*0630*/  STS [R0+0xcc], R21 ;  /* 0x0000cc1500007388 */ /* 0x000fe80000000800 */
[----:B-----5:R-:W-:Y:S04]  /*0640*/  STS [R0], R37 ;  /* 0x0000002500007388 */ /* 0x020fe80000000800 */
[----:B------:R-:W-:Y:S04]  /*0650*/  STS [R2], R39 ;  /* 0x0000002702007388 */ /* 0x000fe80000000800 */
[----:B------:R-:W-:Y:S04]  /*0660*/  STS [R2+0x4], R45 ;  /* 0x0000042d02007388 */ /* 0x000fe80000000800 */
[----:B---3--:R-:W-:Y:S04]  /*0670*/  STS [R2+0x8], R47 ;  /* 0x0000082f02007388 */ /* 0x008fe80000000800 */
[----:B------:R-:W-:Y:S01]  /*0680*/  STS [R2+0xc], R57 ;  /* 0x00000c3902007388 */ /* 0x000fe20000000800 */
[----:B------:R-:W-:Y:S06]  /*0690*/  BAR.SYNC.DEFER_BLOCKING 0x0 ;  /* 0x0000000000007b1d */ /* 0x000fec0000010000 */
[----:B------:R-:W-:Y:S04]  /*06a0*/  LDS.128 R28, [R3] ;  /* 0x00000000031c7984 */ /* 0x000fe80000000c00 */
[----:B------:R-:W0:Y:S04]  /*06b0*/  LDS.128 R32, [R4] ;  /* 0x0000000004207984 */ /* 0x000e280000000c00 */
[----:B------:R-:W1:Y:S04]  /*06c0*/  LDS.128 R20, [R4+0x100] ;  /* 0x0001000004147984 */ /* 0x000e680000000c00 */
[----:B------:R-:W2:Y:S04]  /*06d0*/  LDS.128 R40, [R3+0x40] ;  /* 0x0000400003287984 */ /* 0x000ea80000000c00 */
[----:B------:R-:W3:Y:S04]  /*06e0*/  LDS.128 R8, [R3+0x80] ;  /* 0x0000800003087984 */ /* 0x000ee80000000c00 */
[----:B------:R-:W4:Y:S04]  /*06f0*/  LDS.128 R12, [R3+0xc0] ;  /* 0x0000c000030c7984 */ /* 0x000f280000000c00 */
[----:B------:R-:W5:Y:S04]  /*0700*/  LDS.128 R24, [R3+0xd0] ;  /* 0x0000d00003187984 */ /* 0x000f680000000c00 */
[----:B------:R-:W5:Y:S01]  /*0710*/  LDS.128 R36, [R4+0x200] ;  /* 0x0002000004247984 */ /* 0x000f620000000c00 */
[C---:B0-----:R-:W-:Y:S01]  /*0720*/  FFMA R16, R28.reuse, R33, RZ ;  /* 0x000000211c107223 */ /* 0x041fe200000000ff */
[C---:B------:R-:W-:Y:S01]  /*0730*/  FFMA R57, R28.reuse, R32, RZ ;  /* 0x000000201c397223 */ /* 0x040fe200000000ff */
[----:B------:R-:W-:-:S02]  /*0740*/  FFMA R47, R28, R34, RZ ;  /* 0x000000221c2f7223 */ /* 0x000fc400000000ff */
[----:B-1----:R-:W-:Y:S01]  /*0750*/  FFMA R45, R29, R21, R16 ;  /* 0x000000151d2d7223 */ /* 0x002fe20000000010 */
[----:B------:R-:W-:Y:S01]  /*0760*/  FFMA R44, R28, R35, RZ ;  /* 0x000000231c2c7223 */ /* 0x000fe200000000ff */
[C---:B--2---:R-:W-:Y:S01]  /*0770*/  FFMA R59, R41.reuse, R32, RZ ;  /* 0x00000020293b7223 */ /* 0x044fe200000000ff */
[C---:B------:R-:W-:Y:S01]  /*0780*/  FFMA R17, R41.reuse, R33, RZ ;  /* 0x0000002129117223 */ /* 0x040fe200000000ff */
[C---:B------:R-:W-:Y:S01]  /*0790*/  FFMA R19, R41.reuse, R34, RZ ;  /* 0x0000002229137223 */ /* 0x040fe200000000ff */
[----:B------:R-:W-:Y:S01]  /*07a0*/  FFMA R16, R41, R35, RZ ;  /* 0x0000002329107223 */ /* 0x000fe200000000ff */
[----:B------:R-:W-:Y:S01]  /*07b0*/  FFMA R59, R20, R42, R59 ;  /* 0x0000002a143b7223 */ /* 0x000fe2000000003b */
[C---:B------:R-:W-:Y:S01]  /*07c0*/  FFMA R40, R42.reuse, R21, R17 ;  /* 0x000000152a287223 */ /* 0x040fe20000000011 */
[CC--:B------:R-:W-:Y:S01]  /*07d0*/  FFMA R41, R42.reuse, R22.reuse, R19 ;  /* 0x000000162a297223 */ /* 0x0c0fe20000000013 */
[----:B------:R-:W-:Y:S01]  /*07e0*/  FFMA R42, R42, R23, R16 ;  /* 0x000000172a2a7223 */ /* 0x000fe20000000010 */
[----:B------:R-:W-:Y:S01]  /*07f0*/  FFMA R57, R20, R29, R57 ;  /* 0x0000001d14397223 */ /* 0x000fe20000000039 */
[C---:B------:R-:W-:Y:S01]  /*0800*/  FFMA R47, R29.reuse, R22, R47 ;  /* 0x000000161d2f7223 */ /* 0x040fe2000000002f */
[----:B------:R-:W-:Y:S01]  /*0810*/  FFMA R44, R29, R23, R44 ;  /* 0x000000171d2c7223 */ /* 0x000fe2000000002c */
[C---:B---3--:R-:W-:Y:S01]  /*0820*/  FFMA R16, R10.reuse, R33, RZ ;  /* 0x000000210a107223 */ /* 0x048fe200000000ff */
[C---:B------:R-:W-:Y:S01]  /*0830*/  FFMA R9, R10.reuse, R32, RZ ;  /* 0x000000200a097223 */ /* 0x040fe200000000ff */
[C---:B------:R-:W-:Y:S01]  /*0840*/  FFMA R29, R10.reuse, R34, RZ ;  /* 0x000000220a1d7223 */ /* 0x040fe200000000ff */
[----:B------:R-:W-:Y:S01]  /*0850*/  FFMA R28, R10, R35, RZ ;  /* 0x000000230a1c7223 */ /* 0x000fe200000000ff */
[C---:B------:R-:W-:Y:S01]  /*0860*/  FFMA R10, R11.reuse, R21, R16 ;  /* 0x000000150b0a7223 */ /* 0x040fe20000000010 */
[----:B------:R-:W-:Y:S01]  /*0870*/  FFMA R9, R20, R11, R9 ;  /* 0x0000000b14097223 */ /* 0x000fe20000000009 */
[C---:B------:R-:W-:Y:S01]  /*0880*/  FFMA R29, R11.reuse, R22, R29 ;  /* 0x000000160b1d7223 */ /* 0x040fe2000000001d */
[----:B------:R-:W-:Y:S01]  /*0890*/  FFMA R28, R11, R23, R28 ;  /* 0x000000170b1c7223 */ /* 0x000fe2000000001c */
[C---:B----4-:R-:W-:Y:S01]  /*08a0*/  FFMA R11, R15.reuse, R32, RZ ;  /* 0x000000200f0b7223 */ /* 0x050fe200000000ff */
[C---:B------:R-:W-:Y:S01]  /*08b0*/  FFMA R14, R15.reuse, R33, RZ ;  /* 0x000000210f0e7223 */ /* 0x040fe200000000ff */
[----:B------:R-:W0:Y:S01]  /*08c0*/  LDS.128 R16, [R3+0x90] ;  /* 0x0000900003107984 */ /* 0x000e220000000c00 */
[C---:B------:R-:W-:Y:S01]  /*08d0*/  FFMA R61, R15.reuse, R34, RZ ;  /* 0x000000220f3d7223 */ /* 0x040fe200000000ff */
[----:B------:R-:W-:Y:S01]  /*08e0*/  FFMA R58, R15, R35, RZ ;  /* 0x000000230f3a7223 */ /* 0x000fe200000000ff */
[C---:B-----5:R-:W-:Y:S01]  /*08f0*/  FFMA R11, R24.reuse, R20, R11 ;  /* 0x00000014180b7223 */ /* 0x060fe2000000000b */
[----:B------:R-:W1:Y:S01]  /*0900*/  LDS.128 R32, [R4+0x300] ;  /* 0x0003000004207984 */ /* 0x000e620000000c00 */
[C---:B------:R-:W-:Y:S01]  /*0910*/  FFMA R14, R24.reuse, R21, R14 ;  /* 0x00000015180e7223 */ /* 0x040fe2000000000e */
[C---:B------:R-:W-:Y:S01]  /*0920*/  FFMA R61, R24.reuse, R22, R61 ;  /* 0x00000016183d7223 */ /* 0x040fe2000000003d */
[----:B------:R-:W-:-:S02]  /*0930*/  FFMA R58, R24, R23, R58 ;  /* 0x00000017183a7223 */ /* 0x000fc4000000003a */
[----:B------:R-:W2:Y:S01]  /*0940*/  LDS.128 R20, [R3+0x50] ;  /* 0x0000500003147984 */ /* 0x000ea20000000c00 */
[----:B------:R-:W-:Y:S01]  /*0950*/  FFMA R57, R36, R30, R57 ;  /* 0x0000001e24397223 */ /* 0x000fe20000000039 */
[C---:B------:R-:W-:Y:S01]  /*0960*/  FFMA R46, R30.reuse, R37, R45 ;  /* 0x000000251e2e7223 */ /* 0x040fe2000000002d */
[CC--:B------:R-:W-:Y:S01]  /*0970*/  FFMA R47, R30.reuse, R38.reuse, R47 ;  /* 0x000000261e2f7223 */ /* 0x0c0fe2000000002f */
[----:B------:R-:W-:Y:S01]  /*0980*/  FFMA R44, R30, R39, R44 ;  /* 0x000000271e2c7223 */ /* 0x000fe2000000002c */
[C---:B------:R-:W-:Y:S01]  /*0990*/  FFMA R59, R36.reuse, R43, R59 ;  /* 0x0000002b243b7223 */ /* 0x040fe2000000003b */
[C---:B------:R-:W-:Y:S01]  /*09a0*/  FFMA R30, R43.reuse, R37, R40 ;  /* 0x000000252b1e7223 */ /* 0x040fe20000000028 */
[CC--:B------:R-:W-:Y:S01]  /*09b0*/  FFMA R15, R43.reuse, R38.reuse, R41 ;  /* 0x000000262b0f7223 */ /* 0x0c0fe20000000029 */
[----:B------:R-:W-:Y:S01]  /*09c0*/  FFMA R24, R43, R39, R42 ;  /* 0x000000272b187223 */ /* 0x000fe2000000002a */
[----:B------:R-:W-:Y:S01]  /*09d0*/  FFMA R11, R36, R25, R11 ;  /* 0x00000019240b7223 */ /* 0x000fe2000000000b */
[C---:B------:R-:W-:Y:S01]  /*09e0*/  FFMA R45, R25.reuse, R37, R14 ;  /* 0x00000025192d7223 */ /* 0x040fe2000000000e */
[C---:B------:R-:W-:Y:S01]  /*09f0*/  FFMA R61, R25.reuse, R38, R61 ;  /* 0x00000026193d7223 */ /* 0x040fe2000000003d */
[----:B------:R-:W-:Y:S01]  /*0a00*/  FFMA R58, R25, R39, R58 ;  /* 0x00000027193a7223 */ /* 0x000fe2000000003a */
[----:B------:R-:W3:Y:S01]  /*0a10*/  LDS.128 R40, [R4+0x400] ;  /* 0x0004000004287984 */ /* 0x000ee20000000c00 */
[C---:B0-----:R-:W-:Y:S01]  /*0a20*/  FFMA R9, R16.reuse, R36, R9 ;  /* 0x0000002410097223 */ /* 0x041fe20000000009 */
[C---:B------:R-:W-:Y:S01]  /*0a30*/  FFMA R10, R16.reuse, R37, R10 ;  /* 0x00000025100a7223 */ /* 0x040fe2000000000a */
[C---:B------:R-:W-:Y:S01]  /*0a40*/  FFMA R29, R16.reuse, R38, R29 ;  /* 0x00000026101d7223 */ /* 0x040fe2000000001d */
[----:B------:R-:W-:-:S02]  /*0a50*/  FFMA R28, R16, R39, R28 ;  /* 0x00000027101c7223 */ /* 0x000fc4000000001c */
[----:B------:R-:W0:Y:S01]  /*0a60*/  LDS.128 R36, [R3+0x10] ;  /* 0x0000100003247984 */ /* 0x000e220000000c00 */
[C---:B-1----:R-:W-:Y:S01]  /*0a70*/  FFMA R16, R32.reuse, R17, R9 ;  /* 0x0000001120107223 */ /* 0x042fe20000000009 */
[-C--:B------:R-:W-:Y:S01]  /*0a80*/  FFMA R25, R17, R33.reuse, R10 ;  /* 0x0000002111197223 */ /* 0x080fe2000000000a */
[----:B------:R-:W-:Y:S01]  /*0a90*/  FFMA R11, R32, R26, R11 ;  /* 0x0000001a200b7223 */ /* 0x000fe2000000000b */
[C---:B------:R-:W-:Y:S01]  /*0aa0*/  FFMA R14, R26.reuse, R33, R45 ;  /* 0x000000211a0e7223 */ /* 0x040fe2000000002d */
[CC--:B------:R-:W-:Y:S01]  /*0ab0*/  FFMA R61, R26.reuse, R34.reuse, R61 ;  /* 0x000000221a3d7223 */ /* 0x0c0fe2000000003d */
[----:B------:R-:W-:Y:S01]  /*0ac0*/  FFMA R58, R26, R35, R58 ;  /* 0x000000231a3a7223 */ /* 0x000fe2000000003a */
[----:B------:R-:W-:Y:S01]  /*0ad0*/  FFMA R57, R32, R31, R57 ;  /* 0x0000001f20397223 */ /* 0x000fe20000000039 */
[C---:B------:R-:W-:Y:S01]  /*0ae0*/  FFMA R46, R31.reuse, R33, R46 ;  /* 0x000000211f2e7223 */ /* 0x040fe2000000002e */
[CC--:B------:R-:W-:Y:S01]  /*0af0*/  FFMA R47, R31.reuse, R34.reuse, R47 ;  /* 0x000000221f2f7223 */ /* 0x0c0fe2000000002f */
[-C--:B------:R-:W-:Y:S01]  /*0b00*/  FFMA R44, R31, R35.reuse, R44 ;  /* 0x000000231f2c7223 */ /* 0x080fe2000000002c */
[C---:B------:R-:W-:Y:S01]  /*0b10*/  FFMA R9, R17.reuse, R34, R29 ;  /* 0x0000002211097223 */ /* 0x040fe2000000001d */
[----:B------:R-:W-:Y:S01]  /*0b20*/  FFMA R10, R17, R35, R28 ;  /* 0x00000023110a7223 */ /* 0x000fe2000000001c */
[----:B--2---:R-:W-:-:S02]  /*0b30*/  FFMA R26, R20, R33, R30 ;  /* 0x00000021141a7223 */ /* 0x004fc4000000001e */
[----:B------:R-:W1:Y:S01]  /*0b40*/  LDS.128 R28, [R4+0x500] ;  /* 0x00050000041c7984 */ /* 0x000e620000000c00 */
[C---:B------:R-:W-:Y:S01]  /*0b50*/  FFMA R45, R20.reuse, R32, R59 ;  /* 0x00000020142d7223 */ /* 0x040fe2000000003b */
[C---:B------:R-:W-:Y:S01]  /*0b60*/  FFMA R17, R20.reuse, R34, R15 ;  /* 0x0000002214117223 */ /* 0x040fe2000000000f */
[----:B------:R-:W-:Y:S01]  /*0b70*/  FFMA R20, R20, R35, R24 ;  /* 0x0000002314147223 */ /* 0x000fe20000000018 */
[C---:B---3--:R-:W-:Y:S01]  /*0b80*/  FFMA R15, R21.reuse, R41, R26 ;  /* 0x00000029150f7223 */ /* 0x048fe2000000001a */
[C---:B------:R-:W-:Y:S01]  /*0b90*/  FFMA R45, R40.reuse, R21, R45 ;  /* 0x00000015282d7223 */ /* 0x040fe2000000002d */
[C---:B------:R-:W-:Y:S01]  /*0ba0*/  FFMA R17, R21.reuse, R42, R17 ;  /* 0x0000002a15117223 */ /* 0x040fe20000000011 */
[----:B------:R-:W-:Y:S01]  /*0bb0*/  FFMA R20, R21, R43, R20 ;  /* 0x0000002b15147223 */ /* 0x000fe20000000014 */
[----:B------:R-:W-:Y:S01]  /*0bc0*/  FFMA R21, R40, R18, R16 ;  /* 0x0000001228157223 */ /* 0x000fe20000000010 */
[----:B------:R-:W2:Y:S01]  /*0bd0*/  LDS.128 R32, [R3+0xe0] ;  /* 0x0000e00003207984 */ /* 0x000ea20000000c00 */
[----:B------:R-:W-:Y:S01]  /*0be0*/  FFMA R16, R18, R41, R25 ;  /* 0x0000002912107223 */ /* 0x000fe20000000019 */
[----:B------:R-:W-:Y:S01]  /*0bf0*/  FFMA R11, R40, R27, R11 ;  /* 0x0000001b280b7223 */ /* 0x000fe2000000000b */
[C---:B------:R-:W-:Y:S01]  /*0c00*/  FFMA R14, R27.reuse, R41, R14 ;  /* 0x000000291b0e7223 */ /* 0x040fe2000000000e */
[C---:B------:R-:W-:Y:S01]  /*0c10*/  FFMA R61, R27.reuse, R42, R61 ;  /* 0x0000002a1b3d7223 */ /* 0x040fe2000000003d */
[----:B------:R-:W-:-:S02]  /*0c20*/  FFMA R58, R27, R43, R58 ;  /* 0x0000002b1b3a7223 */ /* 0x000fc4000000003a */
[----:B------:R-:W3:Y:S01]  /*0c30*/  LDS.128 R24, [R4+0x600] ;  /* 0x0006000004187984 */ /* 0x000ee20000000c00 */
[C---:B------:R-:W-:Y:S01]  /*0c40*/  FFMA R9, R18.reuse, R42, R9 ;  /* 0x0000002a12097223 */ /* 0x040fe20000000009 */
[----:B------:R-:W-:Y:S01]  /*0c50*/  FFMA R10, R18, R43, R10 ;  /* 0x0000002b120a7223 */ /* 0x000fe2000000000a */
[C---:B0-----:R-:W-:Y:S01]  /*0c60*/  FFMA R57, R36.reuse, R40, R57 ;  /* 0x0000002824397223 */ /* 0x041fe20000000039 */
[C---:B------:R-:W-:Y:S01]  /*0c70*/  FFMA R46, R36.reuse, R41, R46 ;  /* 0x00000029242e7223 */ /* 0x040fe2000000002e */
[C---:B------:R-:W-:Y:S01]  /*0c80*/  FFMA R47, R36.reuse, R42, R47 ;  /* 0x0000002a242f7223 */ /* 0x040fe2000000002f */
[----:B------:R-:W-:Y:S02]  /*0c90*/  FFMA R44, R36, R43, R44 ;  /* 0x0000002b242c7223 */ /* 0x000fe4000000002c */
[----:B------:R-:W0:Y:S01]  /*0ca0*/  LDS.128 R40, [R3+0xa0] ;  /* 0x0000a00003287984 */ /* 0x000e220000000c00 */
[----:B-1----:R-:W-:Y:S01]  /*0cb0*/  FFMA R59, R28, R37, R57 ;  /* 0x000000251c3b7223 */ /* 0x002fe20000000039 */
[C---:B------:R-:W-:Y:S01]  /*0cc0*/  FFMA R57, R37.reuse, R29, R46 ;  /* 0x0000001d25397223 */ /* 0x040fe2000000002e */
[CC--:B------:R-:W-:Y:S01]  /*0cd0*/  FFMA R47, R37.reuse, R30.reuse, R47 ;  /* 0x0000001e252f7223 */ /* 0x0c0fe2000000002f */
[----:B------:R-:W-:Y:S01]  /*0ce0*/  FFMA R46, R37, R31, R44 ;  /* 0x0000001f252e7223 */ /* 0x000fe2000000002c */
[C---:B------:R-:W-:Y:S01]  /*0cf0*/  FFMA R36, R22.reuse, R29, R15 ;  /* 0x0000001d16247223 */ /* 0x040fe2000000000f */
[-C--:B------:R-:W-:Y:S01]  /*0d00*/  FFMA R37, R22, R30.reuse, R17 ;  /* 0x0000001e16257223 */ /* 0x080fe20000000011 */
[----:B------:R-:W-:Y:S01]  /*0d10*/  FFMA R15, R28, R19, R21 ;  /* 0x000000131c0f7223 */ /* 0x000fe20000000015 */
[C---:B------:R-:W-:Y:S01]  /*0d20*/  FFMA R44, R19.reuse, R29, R16 ;  /* 0x0000001d132c7223 */ /* 0x040fe20000000010 */
[C---:B------:R-:W-:Y:S01]  /*0d30*/  FFMA R9, R19.reuse, R30, R9 ;  /* 0x0000001e13097223 */ /* 0x040fe20000000009 */
[----:B------:R-:W-:-:S02]  /*0d40*/  FFMA R10, R19, R31, R10 ;  /* 0x0000001f130a7223 */ /* 0x000fc4000000000a */
[----:B------:R-:W1:Y:S01]  /*0d50*/  LDS.128 R16, [R4+0x700] ;  /* 0x0007000004107984 */ /* 0x000e620000000c00 */
[----:B------:R-:W-:Y:S01]  /*0d60*/  FFMA R45, R28, R22, R45 ;  /* 0x000000161c2d7223 */ /* 0x000fe2000000002d */
[-C--:B------:R-:W-:Y:S01]  /*0d70*/  FFMA R20, R22, R31.reuse, R20 ;  /* 0x0000001f16147223 */ /* 0x080fe20000000014 */
[C---:B--2---:R-:W-:Y:S01]  /*0d80*/  FFMA R22, R32.reuse, R31, R58 ;  /* 0x0000001f20167223 */ /* 0x044fe2000000003a */
[----:B------:R-:W-:Y:S01]  /*0d90*/  FFMA R14, R32, R29, R14 ;  /* 0x0000001d200e7223 */ /* 0x000fe2000000000e */
[C---:B---3--:R-:W-:Y:S01]  /*0da0*/  FFMA R58, R38.reuse, R25, R57 ;  /* 0x00000019263a7223 */ /* 0x048fe20000000039 */
[----:B------:R-:W-:Y:S01]  /*0db0*/  FFMA R57, R38, R26, R47 ;  /* 0x0000001a26397223 */ /* 0x000fe2000000002f */
[C---:B------:R-:W-:Y:S01]  /*0dc0*/  FFMA R11, R32.reuse, R28, R11 ;  /* 0x0000001c200b7223 */ /* 0x040fe2000000000b */
[----:B------:R-:W-:Y:S01]  /*0dd0*/  FFMA R61, R32, R30, R61 ;  /* 0x0000001e203d7223 */ /* 0x000fe2000000003d */
[C---:B------:R-:W-:Y:S01]  /*0de0*/  FFMA R47, R24.reuse, R23, R45 ;  /* 0x00000017182f7223 */ /* 0x040fe2000000002d */
[----:B------:R-:W-:Y:S01]  /*0df0*/  FFMA R59, R24, R38, R59 ;  /* 0x00000026183b7223 */ /* 0x000fe2000000003b */
[-C--:B------:R-:W-:Y:S01]  /*0e00*/  FFMA R45, R23, R26.reuse, R37 ;  /* 0x0000001a172d7223 */ /* 0x080fe20000000025 */
[----:B------:R-:W-:Y:S01]  /*0e10*/  FFMA R38, R38, R27, R46 ;  /* 0x0000001b26267223 */ /* 0x000fe2000000002e */
[C---:B------:R-:W-:Y:S01]  /*0e20*/  FFMA R37, R33.reuse, R25, R14 ;  /* 0x0000001921257223 */ /* 0x040fe2000000000e */
[----:B------:R-:W2:Y:S01]  /*0e30*/  LDS.128 R28, [R3+0x60] ;  /* 0x00006000031c7984 */ /* 0x000ea20000000c00 */
[----:B------:R-:W-:Y:S01]  /*0e40*/  FFMA R11, R24, R33, R11 ;  /* 0x00000021180b7223 */ /* 0x000fe2000000000b */
[C---:B------:R-:W-:Y:S01]  /*0e50*/  FFMA R61, R33.reuse, R26, R61 ;  /* 0x0000001a213d7223 */ /* 0x040fe2000000003d */
[C---:B0-----:R-:W-:Y:S01]  /*0e60*/  FFMA R15, R40.reuse, R24, R15 ;  /* 0x00000018280f7223 */ /* 0x041fe2000000000f */
[C---:B------:R-:W-:Y:S01]  /*0e70*/  FFMA R44, R40.reuse, R25, R44 ;  /* 0x00000019282c7223 */ /* 0x040fe2000000002c */
[-C--:B------:R-:W-:Y:S01]  /*0e80*/  FFMA R14, R33, R27.reuse, R22 ;  /* 0x0000001b210e7223 */ /* 0x080fe20000000016 */
[C---:B------:R-:W-:Y:S01]  /*0e90*/  FFMA R9, R40.reuse, R26, R9 ;  /* 0x0000001a28097223 */ /* 0x040fe20000000009 */
[----:B------:R-:W-:Y:S01]  /*0ea0*/  FFMA R40, R40, R27, R10 ;  /* 0x0000001b28287223 */ /* 0x000fe2000000000a */
[C---:B------:R-:W-:Y:S01]  /*0eb0*/  FFMA R46, R23.reuse, R25, R36 ;  /* 0x00000019172e7223 */ /* 0x040fe20000000024 */
[----:B------:R-:W-:-:S02]  /*0ec0*/  FFMA R32, R23, R27, R20 ;  /* 0x0000001b17207223 */ /* 0x000fc40000000014 */
[----:B------:R-:W0:Y:S04]  /*0ed0*/  LDS.128 R20, [R4+0x800] ;  /* 0x0008000004147984 */ /* 0x000e280000000c00 */
[----:B------:R-:W3:Y:S01]  /*0ee0*/  LDS.128 R24, [R4+0x900] ;  /* 0x0009000004187984 */ /* 0x000ee20000000c00 */
[C---:B-1----:R-:W-:Y:S01]  /*0ef0*/  FFMA R33, R16.reuse, R41, R15 ;  /* 0x0000002910217223 */ /* 0x042fe2000000000f */
[----:B------:R-:W-:Y:S01]  /*0f00*/  FFMA R15, R41, R17, R44 ;  /* 0x00000011290f7223 */ /* 0x000fe2000000002c */
[----:B------:R-:W-:Y:S01]  /*0f10*/  FFMA R59, R16, R39, R59 ;  /* 0x00000027103b7223 */ /* 0x000fe2000000003b */
[C---:B------:R-:W-:Y:S01]  /*0f20*/  FFMA R58, R39.reuse, R17, R58 ;  /* 0x00000011273a7223 */ /* 0x040fe2000000003a */
[C---:B------:R-:W-:Y:S01]  /*0f30*/  FFMA R57, R39.reuse, R18, R57 ;  /* 0x0000001227397223 */ /* 0x040fe20000000039 */
[----:B------:R-:W-:Y:S01]  /*0f40*/  FFMA R10, R39, R19, R38 ;  /* 0x00000013270a7223 */ /* 0x000fe20000000026 */
[----:B------:R-:W-:-:S02]  /*0f50*/  FFMA R44, R34, R17, R37 ;  /* 0x00000011222c7223 */ /* 0x000fc40000000025 */
[----:B------:R-:W1:Y:S01]  /*0f60*/  LDS.128 R36, [R3+0x20] ;  /* 0x0000200003247984 */ /* 0x000e620000000c00 */
[----:B------:R-:W-:Y:S01]  /*0f70*/  FFMA R11, R16, R34, R11 ;  /* 0x00000022100b7223 */ /* 0x000fe2000000000b */
[C---:B------:R-:W-:Y:S01]  /*0f80*/  FFMA R61, R34.reuse, R18, R61 ;  /* 0x00000012223d7223 */ /* 0x040fe2000000003d */
[----:B------:R-:W-:Y:S01]  /*0f90*/  FFMA R14, R34, R19, R14 ;  /* 0x00000013220e7223 */ /* 0x000fe2000000000e */
[C---:B--2---:R-:W-:Y:S01]  /*0fa0*/  FFMA R47, R28.reuse, R16, R47 ;  /* 0x000000101c2f7223 */ /* 0x044fe2000000002f */
[C---:B------:R-:W-:Y:S01]  /*0fb0*/  FFMA R46, R28.reuse, R17, R46 ;  /* 0x000000111c2e7223 */ /* 0x040fe2000000002e */
[CC--:B------:R-:W-:Y:S01]  /*0fc0*/  FFMA R45, R28.reuse, R18.reuse, R45 ;  /* 0x000000121c2d7223 */ /* 0x0c0fe2000000002d */
[-C--:B------:R-:W-:Y:S01]  /*0fd0*/  FFMA R28, R28, R19.reuse, R32 ;  /* 0x000000131c1c7223 */ /* 0x080fe20000000020 */
[C---:B------:R-:W-:Y:S01]  /*0fe0*/  FFMA R9, R41.reuse, R18, R9 ;  /* 0x0000001229097223 */ /* 0x040fe20000000009 */
[----:B------:R-:W-:Y:S02]  /*0ff0*/  FFMA R40, R41, R19, R40 ;  /* 0x0000001329287223 */ /* 0x000fe40000000028 */
[----:B------:R-:W2:Y:S01]  /*1000*/  LDS.128 R16, [R3+0xf0] ;  /* 0x0000f00003107984 */ /* 0x000ea20000000c00 */
[C---:B0-----:R-:W-:Y:S01]  /*1010*/  FFMA R47, R20.reuse, R29, R47 ;  /* 0x0000001d142f7223 */ /* 0x041fe2000000002f */
[C---:B------:R-:W-:Y:S01]  /*1020*/  FFMA R41, R29.reuse, R21, R46 ;  /* 0x000000151d297223 */ /* 0x040fe2000000002e */
[C---:B------:R-:W-:Y:S01]  /*1030*/  FFMA R45, R29.reuse, R22, R45 ;  /* 0x000000161d2d7223 */ /* 0x040fe2000000002d */
[----:B------:R-:W-:Y:S01]  /*1040*/  FFMA R28, R29, R23, R28 ;  /* 0x000000171d1c7223 */ /* 0x000fe2000000001c */
[C---:B------:R-:W-:Y:S01]  /*1050*/  FFMA R29, R20.reuse, R42, R33 ;  /* 0x0000002a141d7223 */ /* 0x040fe20000000021 */
[----:B------:R-:W-:Y:S01]  /*1060*/  FFMA R11, R20, R35, R11 ;  /* 0x00000023140b7223 */ /* 0x000fe2000000000b */
[C---:B------:R-:W-:Y:S01]  /*1070*/  FFMA R44, R35.reuse, R21, R44 ;  /* 0x00000015232c7223 */ /* 0x040fe2000000002c */
[CC--:B------:R-:W-:Y:S01]  /*1080*/  FFMA R61, R35.reuse, R22.reuse, R61 ;  /* 0x00000016233d7223 */ /* 0x0c0fe2000000003d */
[----:B------:R-:W-:Y:S01]  /*1090*/  FFMA R14, R35, R23, R14 ;  /* 0x00000017230e7223 */ /* 0x000fe2000000000e */
[C---:B------:R-:W-:Y:S01]  /*10a0*/  FFMA R46, R42.reuse, R21, R15 ;  /* 0x000000152a2e7223 */ /* 0x040fe2000000000f */
[C---:B------:R-:W-:Y:S01]  /*10b0*/  FFMA R9, R42.reuse, R22, R9 ;  /* 0x000000162a097223 */ /* 0x040fe20000000009 */
[----:B------:R-:W-:Y:S01]  /*10c0*/  FFMA R40, R42, R23, R40 ;  /* 0x000000172a287223 */ /* 0x000fe20000000028 */
[----:B------:R-:W0:Y:S01]  /*10d0*/  LDS.128 R32, [R4+0xa00] ;  /* 0x000a000004207984 */ /* 0x000e220000000c00 */
[----:B---3--:R-:W-:Y:S01]  /*10e0*/  FFMA R15, R24, R43, R29 ;  /* 0x0000002b180f7223 */ /* 0x008fe2000000001d */
[----:B------:R-:W-:Y:S01]  /*10f0*/  FFMA R46, R43, R25, R46 ;  /* 0x000000192b2e7223 */ /* 0x000fe2000000002e */
[C---:B-1----:R-:W-:Y:S01]  /*1100*/  FFMA R59, R36.reuse, R20, R59 ;  /* 0x00000014243b7223 */ /* 0x042fe2000000003b */
[C---:B------:R-:W-:Y:S01]  /*1110*/  FFMA R58, R36.reuse, R21, R58 ;  /* 0x00000015243a7223 */ /* 0x040fe2000000003a */
[C---:B------:R-:W-:Y:S01]  /*1120*/  FFMA R57, R36.reuse, R22, R57 ;  /* 0x0000001624397223 */ /* 0x040fe20000000039 */
[----:B------:R-:W-:Y:S01]  /*1130*/  FFMA R10, R36, R23, R10 ;  /* 0x00000017240a7223 */ /* 0x000fe2000000000a */
[----:B------:R-:W-:Y:S01]  /*1140*/  FFMA R36, R24, R37, R59 ;  /* 0x0000002518247223 */ /* 0x000fe2000000003b */
[----:B------:R-:W1:Y:S01]  /*1150*/  LDS.128 R20, [R3+0xb0] ;  /* 0x0000b00003147984 */ /* 0x000e620000000c00 */
[C---:B------:R-:W-:Y:S01]  /*1160*/  FFMA R59, R37.reuse, R25, R58 ;  /* 0x00000019253b7223 */ /* 0x040fe2000000003a */
[----:B------:R-:W-:Y:S01]  /*1170*/  FFMA R58, R37, R27, R10 ;  /* 0x0000001b253a7223 */ /* 0x000fe2000000000a */
[----:B------:R-:W-:Y:S01]  /*1180*/  FFMA R10, R30, R25, R41 ;  /* 0x000000191e0a7223 */ /* 0x000fe20000000029 */
[C---:B------:R-:W-:Y:S01]  /*1190*/  FFMA R9, R43.reuse, R26, R9 ;  /* 0x0000001a2b097223 */ /* 0x040fe20000000009 */
[----:B------:R-:W-:-:S02]  /*11a0*/  FFMA R60, R43, R27, R40 ;  /* 0x0000001b2b3c7223 */ /* 0x000fc40000000028 */
[----:B------:R-:W3:Y:S01]  /*11b0*/  LDS.128 R40, [R4+0xb00] ;  /* 0x000b000004287984 */ /* 0x000ee20000000c00 */
[----:B--2---:R-:W-:Y:S01]  /*11c0*/  FFMA R44, R16, R25, R44 ;  /* 0x00000019102c7223 */ /* 0x004fe2000000002c */
[----:B------:R-:W-:Y:S01]  /*11d0*/  FFMA R47, R24, R30, R47 ;  /* 0x0000001e182f7223 */ /* 0x000fe2000000002f */
[CC--:B------:R-:W-:Y:S01]  /*11e0*/  FFMA R45, R30.reuse, R26.reuse, R45 ;  /* 0x0000001a1e2d7223 */ /* 0x0c0fe2000000002d */
[-C--:B------:R-:W-:Y:S01]  /*11f0*/  FFMA R28, R30, R27.reuse, R28 ;  /* 0x0000001b1e1c7223 */ /* 0x080fe2000000001c */
[----:B------:R-:W-:Y:S01]  /*1200*/  FFMA R57, R37, R26, R57 ;  /* 0x0000001a25397223 */ /* 0x000fe20000000039 */
[C---:B------:R-:W-:Y:S01]  /*1210*/  FFMA R11, R16.reuse, R24, R11 ;  /* 0x00000018100b7223 */ /* 0x040fe2000000000b */
[C---:B------:R-:W-:Y:S01]  /*1220*/  FFMA R61, R16.reuse, R26, R61 ;  /* 0x0000001a103d7223 */ /* 0x040fe2000000003d */
[----:B------:R-:W-:Y:S02]  /*1230*/  FFMA R30, R16, R27, R14 ;  /* 0x0000001b101e7223 */ /* 0x000fe4000000000e */
[----:B------:R-:W2:Y:S01]  /*1240*/  LDS.128 R24, [R3+0x70] ;  /* 0x0000700003187984 */ /* 0x000ea20000000c00 */
[-C--:B0-----:R-:W-:Y:S01]  /*1250*/  FFMA R16, R38, R33.reuse, R59 ;  /* 0x0000002126107223 */ /* 0x081fe2000000003b */
[-C--:B------:R-:W-:Y:S01]  /*1260*/  FFMA R10, R31, R33.reuse, R10 ;  /* 0x000000211f0a7223 */ /* 0x080fe2000000000a */
[----:B------:R-:W-:Y:S01]  /*1270*/  FFMA R59, R17, R33, R44 ;  /* 0x00000021113b7223 */ /* 0x000fe2000000002c */
[C---:B------:R-:W-:Y:S01]  /*1280*/  FFMA R37, R32.reuse, R38, R36 ;  /* 0x0000002620257223 */ /* 0x040fe20000000024 */
[----:B------:R-:W-:Y:S01]  /*1290*/  FFMA R47, R32, R31, R47 ;  /* 0x0000001f202f7223 */ /* 0x000fe2000000002f */
[CC--:B------:R-:W-:Y:S01]  /*12a0*/  FFMA R45, R31.reuse, R34.reuse, R45 ;  /* 0x000000221f2d7223 */ /* 0x0c0fe2000000002d */
[-C--:B------:R-:W-:Y:S01]  /*12b0*/  FFMA R14, R31, R35.reuse, R28 ;  /* 0x000000231f0e7223 */ /* 0x080fe2000000001c */
[C---:B------:R-:W-:Y:S01]  /*12c0*/  FFMA R36, R17.reuse, R35, R30 ;  /* 0x0000002311247223 */ /* 0x040fe2000000001e */
[----:B------:R-:W-:Y:S01]  /*12d0*/  FFMA R57, R38, R34, R57 ;  /* 0x0000002226397223 */ /* 0x000fe20000000039 */
[----:B------:R-:W0:Y:S01]  /*12e0*/  LDS.128 R28, [R4+0xc00] ;  /* 0x000c0000041c7984 */ /* 0x000e220000000c00 */
[C---:B-1----:R-:W-:Y:S01]  /*12f0*/  FFMA R46, R20.reuse, R33, R46 ;  /* 0x00000021142e7223 */ /* 0x042fe2000000002e */
[C---:B------:R-:W-:Y:S01]  /*1300*/  FFMA R15, R20.reuse, R32, R15 ;  /* 0x00000020140f7223 */ /* 0x040fe2000000000f */
[-C--:B------:R-:W-:Y:S01]  /*1310*/  FFMA R33, R20, R34.reuse, R9 ;  /* 0x0000002214217223 */ /* 0x080fe20000000009 */
[----:B------:R-:W-:Y:S01]  /*1320*/  FFMA R58, R38, R35, R58 ;  /* 0x00000023263a7223 */ /* 0x000fe2000000003a */
[----:B------:R-:W-:Y:S01]  /*1330*/  FFMA R11, R32, R17, R11 ;  /* 0x00000011200b7223 */ /* 0x000fe2000000000b */
[----:B------:R-:W-:Y:S01]  /*1340*/  FFMA R61, R17, R34, R61 ;  /* 0x00000022113d7223 */ /* 0x000fe2000000003d */
[----:B------:R-:W-:Y:S01]  /*1350*/  FFMA R60, R20, R35, R60 ;  /* 0x00000023143c7223 */ /* 0x000fe2000000003c */
[----:B---3--:R-:W-:Y:S01]  /*1360*/  FFMA R44, R40, R21, R15 ;  /* 0x00000015282c7223 */ /* 0x008fe2000000000f */
[----:B------:R-:W-:-:S02]  /*1370*/  FFMA R15, R21, R42, R33 ;  /* 0x0000002a150f7223 */ /* 0x000fc40000000021 */
[----:B------:R-:W1:Y:S01]  /*1380*/  LDS.128 R32, [R3+0x30] ;  /* 0x0000300003207984 */ /* 0x000e620000000c00 */
[----:B------:R-:W-:Y:S01]  /*1390*/  FFMA R11, R40, R18, R11 ;  /* 0x00000012280b7223 */ /* 0x000fe2000000000b */
[C---:B------:R-:W-:Y:S01]  /*13a0*/  FFMA R20, R18.reuse, R41, R59 ;  /* 0x0000002912147223 */ /* 0x040fe2000000003b */
[-C--:B------:R-:W-:Y:S01]  /*13b0*/  FFMA R61, R18, R42.reuse, R61 ;  /* 0x0000002a123d7223 */ /* 0x080fe2000000003d */
[----:B------:R-:W-:Y:S01]  /*13c0*/  FFMA R9, R40, R39, R37 ;  /* 0x0000002728097223 */ /* 0x000fe20000000025 */
[C---:B------:R-:W-:Y:S01]  /*13d0*/  FFMA R16, R39.reuse, R41, R16 ;  /* 0x0000002927107223 */ /* 0x040fe20000000010 */
[C---:B------:R-:W-:Y:S01]  /*13e0*/  FFMA R57, R39.reuse, R42, R57 ;  /* 0x0000002a27397223 */ /* 0x040fe20000000039 */
[-C--:B------:R-:W-:Y:S01]  /*13f0*/  FFMA R58, R39, R43.reuse, R58 ;  /* 0x0000002b273a7223 */ /* 0x080fe2000000003a */
[----:B------:R-:W-:Y:S02]  /*1400*/  FFMA R18, R18, R43, R36 ;  /* 0x0000002b12127223 */ /* 0x000fe40000000024 */
[----:B------:R-:W3:Y:S01]  /*1410*/  LDS.128 R36, [R4+0xd00] ;  /* 0x000d000004247984 */ /* 0x000ee20000000c00 */
[C---:B------:R-:W-:Y:S01]  /*1420*/  FFMA R17, R21.reuse, R41, R46 ;  /* 0x0000002915117223 */ /* 0x040fe2000000002e */
[C---:B--2---:R-:W-:Y:S01]  /*1430*/  FFMA R47, R24.reuse, R40, R47 ;  /* 0x00000028182f7223 */ /* 0x044fe2000000002f */
[----:B------:R-:W-:Y:S01]  /*1440*/  FFMA R46, R21, R43, R60 ;  /* 0x0000002b152e7223 */ /* 0x000fe2000000003c */
[C---:B------:R-:W-:Y:S01]  /*1450*/  FFMA R40, R24.reuse, R41, R10 ;  /* 0x0000002918287223 */ /* 0x040fe2000000000a */
[C---:B------:R-:W-:Y:S01]  /*1460*/  FFMA R21, R24.reuse, R42, R45 ;  /* 0x0000002a18157223 */ /* 0x040fe2000000002d */
[----:B------:R-:W-:Y:S01]  /*1470*/  FFMA R14, R24, R43, R14 ;  /* 0x0000002b180e7223 */ /* 0x000fe2000000000e */
[C---:B0-----:R-:W-:Y:S01]  /*1480*/  FFMA R10, R28.reuse, R25, R47 ;  /* 0x000000191c0a7223 */ /* 0x041fe2000000002f */
[C---:B------:R-:W-:Y:S01]  /*1490*/  FFMA R59, R25.reuse, R29, R40 ;  /* 0x0000001d193b7223 */ /* 0x040fe20000000028 */
[C---:B------:R-:W-:Y:S01]  /*14a0*/  FFMA R21, R25.reuse, R30, R21 ;  /* 0x0000001e19157223 */ /* 0x040fe20000000015 */
[----:B------:R-:W-:Y:S01]  /*14b0*/  FFMA R14, R25, R31, R14 ;  /* 0x0000001f190e7223 */ /* 0x000fe2000000000e */
[----:B------:R-:W0:Y:S01]  /*14c0*/  LDS.128 R40, [R3+0x100] ;  /* 0x0001000003287984 */ /* 0x000e220000000c00 */
[----:B------:R-:W-:Y:S01]  /*14d0*/  FFMA R25, R28, R22, R44 ;  /* 0x000000161c197223 */ /* 0x000fe2000000002c */
[C---:B------:R-:W-:Y:S01]  /*14e0*/  FFMA R24, R22.reuse, R29, R17 ;  /* 0x0000001d16187223 */ /* 0x040fe20000000011 */
[C---:B------:R-:W-:Y:S01]  /*14f0*/  FFMA R15, R22.reuse, R30, R15 ;  /* 0x0000001e160f7223 */ /* 0x040fe2000000000f */
[----:B------:R-:W-:-:S02]  /*1500*/  FFMA R22, R22, R31, R46 ;  /* 0x0000001f16167223 */ /* 0x000fc4000000002e */
[----:B------:R-:W2:Y:S01]  /*1510*/  LDS.128 R44, [R4+0xe00] ;  /* 0x000e0000042c7984 */ /* 0x000ea20000000c00 */
[----:B------:R-:W-:Y:S01]  /*1520*/  FFMA R11, R28, R19, R11 ;  /* 0x000000131c0b7223 */ /* 0x000fe2000000000b */
[C---:B-1----:R-:W-:Y:S01]  /*1530*/  FFMA R16, R32.reuse, R29, R16 ;  /* 0x0000001d20107223 */ /* 0x042fe20000000010 */
[C---:B------:R-:W-:Y:S01]  /*1540*/  FFMA R9, R32.reuse, R28, R9 ;  /* 0x0000001c20097223 */ /* 0x040fe20000000009 */
[CC--:B------:R-:W-:Y:S01]  /*1550*/  FFMA R60, R19.reuse, R31.reuse, R18 ;  /* 0x0000001f133c7223 */ /* 0x0c0fe20000000012 */
[----:B------:R-:W-:Y:S01]  /*1560*/  FFMA R28, R32, R31, R58 ;  /* 0x0000001f201c7223 */ /* 0x000fe2000000003a */
[C---:B------:R-:W-:Y:S01]  /*1570*/  FFMA R20, R19.reuse, R29, R20 ;  /* 0x0000001d13147223 */ /* 0x040fe20000000014 */
[----:B------:R-:W-:Y:S01]  /*1580*/  FFMA R61, R19, R30, R61 ;  /* 0x0000001e133d7223 */ /* 0x000fe2000000003d */
[----:B---3--:R-:W-:Y:S02]  /*1590*/  FFMA R31, R33, R37, R16 ;  /* 0x00000025211f7223 */ /* 0x008fe40000000010 */
[----:B------:R-:W1:Y:S01]  /*15a0*/  LDS.128 R16, [R4+0xf00] ;  /* 0x000f000004107984 */ /* 0x000e620000000c00 */
[----:B------:R-:W-:-:S04]  /*15b0*/  UIADD3 UR4, UPT, UPT, UR4, 0xf, URZ ;  /* 0x0000000f04047890 */ /* 0x000fc8000fffe0ff */
[----:B------:R-:W-:Y:S01]  /*15c0*/  USHF.R.U32.HI UR4, URZ, 0x4, UR4 ;  /* 0x00000004ff047899 */ /* 0x000fe20008011604 */
[----:B------:R-:W-:-:S03]  /*15d0*/  FFMA R57, R32, R30, R57 ;  /* 0x0000001e20397223 */ /* 0x000fc60000000039 */
[----:B------:R-:W-:Y:S01]  /*15e0*/  UIADD3 UR4, UPT, UPT, -UR4, 0x1, URZ ;  /* 0x0000000104047890 */ /* 0x000fe2000fffe1ff */
[C---:B------:R-:W-:Y:S01]  /*15f0*/  FFMA R29, R36.reuse, R33, R9 ;  /* 0x00000021241d7223 */ /* 0x040fe20000000009 */
[C---:B------:R-:W-:Y:S01]  /*1600*/  FFMA R9, R33.reuse, R38, R57 ;  /* 0x0000002621097223 */ /* 0x040fe20000000039 */
[----:B------:R-:W-:Y:S01]  /*1610*/  FFMA R28, R33, R39, R28 ;  /* 0x00000027211c7223 */ /* 0x000fe2000000001c */
[----:B------:R-:W-:Y:S01]  /*1620*/  UISETP.NE.AND UP0, UPT, UR4, URZ, UPT ;  /* 0x000000ff0400728c */ /* 0x000fe2000bf05270 */
[----:B------:R-:W-:Y:S01]  /*1630*/  FFMA R33, R36, R26, R10 ;  /* 0x0000001a24217223 */ /* 0x000fe2000000000a */
[CC--:B------:R-:W-:Y:S01]  /*1640*/  FFMA R10, R26.reuse, R37.reuse, R59 ;  /* 0x000000251a0a7223 */ /* 0x0c0fe2000000003b */
[C---:B------:R-:W-:Y:S01]  /*1650*/  FFMA R57, R23.reuse, R37, R24 ;  /* 0x0000002517397223 */ /* 0x040fe20000000018 */
[CC--:B------:R-:W-:Y:S01]  /*1660*/  FFMA R21, R26.reuse, R38.reuse, R21 ;  /* 0x000000261a157223 */ /* 0x0c0fe20000000015 */
[----:B------:R-:W-:Y:S01]  /*1670*/  FFMA R14, R26, R39, R14 ;  /* 0x000000271a0e7223 */ /* 0x000fe2000000000e */
[----:B------:R-:W-:Y:S01]  /*1680*/  FFMA R25, R36, R23, R25 ;  /* 0x0000001724197223 */ /* 0x000fe20000000019 */
[C---:B------:R-:W-:Y:S01]  /*1690*/  FFMA R15, R23.reuse, R38, R15 ;  /* 0x00000026170f7223 */ /* 0x040fe2000000000f */
[----:B------:R-:W-:Y:S01]  /*16a0*/  FFMA R22, R23, R39, R22 ;  /* 0x0000002717167223 */ /* 0x000fe20000000016 */
[C---:B0-----:R-:W-:Y:S01]  /*16b0*/  FFMA R11, R40.reuse, R36, R11 ;  /* 0x00000024280b7223 */ /* 0x041fe2000000000b */
[C---:B------:R-:W-:Y:S01]  /*16c0*/  FFMA R20, R40.reuse, R37, R20 ;  /* 0x0000002528147223 */ /* 0x040fe20000000014 */
[C---:B------:R-:W-:Y:S01]  /*16d0*/  FFMA R61, R40.reuse, R38, R61 ;  /* 0x00000026283d7223 */ /* 0x040fe2000000003d */
[----:B------:R-:W-:Y:S01]  /*16e0*/  FFMA R60, R40, R39, R60 ;  /* 0x00000027283c7223 */ /* 0x000fe2000000003c */
[----:B--2---:R-:W-:Y:S01]  /*16f0*/  FFMA R29, R44, R34, R29 ;  /* 0x000000222c1d7223 */ /* 0x004fe2000000001d */
[C---:B------:R-:W-:Y:S01]  /*1700*/  FFMA R24, R34.reuse, R45, R31 ;  /* 0x0000002d22187223 */ /* 0x040fe2000000001f */
[CC--:B------:R-:W-:Y:S01]  /*1710*/  FFMA R9, R34.reuse, R46.reuse, R9 ;  /* 0x0000002e22097223 */ /* 0x0c0fe20000000009 */
[----:B------:R-:W-:Y:S01]  /*1720*/  FFMA R28, R34, R47, R28 ;  /* 0x0000002f221c7223 */ /* 0x000fe2000000001c */
[----:B------:R-:W-:Y:S01]  /*1730*/  FFMA R33, R44, R27, R33 ;  /* 0x0000001b2c217223 */ /* 0x000fe20000000021 */
[CC--:B------:R-:W-:Y:S01]  /*1740*/  FFMA R23, R27.reuse, R45.reuse, R10 ;  /* 0x0000002d1b177223 */ /* 0x0c0fe2000000000a */
[----:B------:R-:W-:Y:S01]  /*1750*/  FFMA R34, R12, R45, R57 ;  /* 0x0000002d0c227223 */ /* 0x000fe20000000039 */
[C---:B------:R-:W-:Y:S01]  /*1760*/  FFMA R21, R27.reuse, R46, R21 ;  /* 0x0000002e1b157223 */ /* 0x040fe20000000015 */
[-C--:B------:R-:W-:Y:S01]  /*1770*/  FFMA R14, R27, R47.reuse, R14 ;  /* 0x0000002f1b0e7223 */ /* 0x080fe2000000000e */
[----:B------:R-:W-:Y:S01]  /*1780*/  FFMA R31, R44, R12, R25 ;  /* 0x0000000c2c1f7223 */ /* 0x000fe20000000019 */
[CC--:B------:R-:W-:Y:S01]  /*1790*/  FFMA R15, R12.reuse, R46.reuse, R15 ;  /* 0x0000002e0c0f7223 */ /* 0x0c0fe2000000000f */
[----:B------:R-:W-:Y:S01]  /*17a0*/  FFMA R22, R12, R47, R22 ;  /* 0x0000002f0c167223 */ /* 0x000fe20000000016 */
[----:B------:R-:W-:Y:S01]  /*17b0*/  FFMA R11, R44, R41, R11 ;  /* 0x000000292c0b7223 */ /* 0x000fe2000000000b */
[C---:B------:R-:W-:Y:S01]  /*17c0*/  FFMA R45, R41.reuse, R45, R20 ;  /* 0x0000002d292d7223 */ /* 0x040fe20000000014 */
[C---:B------:R-:W-:Y:S01]  /*17d0*/  FFMA R61, R41.reuse, R46, R61 ;  /* 0x0000002e293d7223 */ /* 0x040fe2000000003d */
[----:B------:R-:W-:Y:S01]  /*17e0*/  FFMA R60, R41, R47, R60 ;  /* 0x0000002f293c7223 */ /* 0x000fe2000000003c */
[C---:B-1----:R-:W-:Y:S01]  /*17f0*/  FFMA R25, R16.reuse, R35, R29 ;  /* 0x0000002310197223 */ /* 0x042fe2000000001d */
[C---:B------:R-:W-:Y:S01]  /*1800*/  FFMA R24, R35.reuse, R17, R24 ;  /* 0x0000001123187223 */ /* 0x040fe20000000018 */
[C---:B------:R-:W-:Y:S01]  /*1810*/  FFMA R27, R35.reuse, R18, R9 ;  /* 0x00000012231b7223 */ /* 0x040fe20000000009 */
[----:B------:R-:W-:Y:S01]  /*1820*/  FFMA R26, R35, R19, R28 ;  /* 0x00000013231a7223 */ /* 0x000fe2000000001c */
[----:B------:R-:W-:Y:S01]  /*1830*/  FFMA R58, R16, R8, R33 ;  /* 0x00000008103a7223 */ /* 0x000fe20000000021 */
[C---:B------:R-:W-:Y:S01]  /*1840*/  FFMA R28, R8.reuse, R17, R23 ;  /* 0x00000011081c7223 */ /* 0x040fe20000000017 */
[CC--:B------:R-:W-:Y:S01]  /*1850*/  FFMA R29, R8.reuse, R18.reuse, R21 ;  /* 0x00000012081d7223 */ /* 0x0c0fe20000000015 */
[----:B------:R-:W-:Y:S01]  /*1860*/  FFMA R30, R8, R19, R14 ;  /* 0x00000013081e7223 */ /* 0x000fe2000000000e */
[C---:B------:R-:W-:Y:S01]  /*1870*/  FFMA R31, R16.reuse, R13, R31 ;  /* 0x0000000d101f7223 */ /* 0x040fe2000000001f */
[C---:B------:R-:W-:Y:S01]  /*1880*/  FFMA R34, R13.reuse, R17, R34 ;  /* 0x000000110d227223 */ /* 0x040fe20000000022 */
[C---:B------:R-:W-:Y:S01]  /*1890*/  FFMA R33, R13.reuse, R18, R15 ;  /* 0x000000120d217223 */ /* 0x040fe2000000000f */
[----:B------:R-:W-:Y:S01]  /*18a0*/  FFMA R46, R13, R19, R22 ;  /* 0x000000130d2e7223 */ /* 0x000fe20000000016 */
[----:B------:R-:W-:Y:S01]  /*18b0*/  FFMA R32, R16, R42, R11 ;  /* 0x0000002a10207223 */ /* 0x000fe2000000000b */
[C---:B------:R-:W-:Y:S01]  /*18c0*/  FFMA R44, R42.reuse, R17, R45 ;  /* 0x000000112a2c7223 */ /* 0x040fe2000000002d */
[C---:B------:R-:W-:Y:S01]  /*18d0*/  FFMA R35, R42.reuse, R18, R61 ;  /* 0x000000122a237223 */ /* 0x040fe2000000003d */
[----:B------:R-:W-:Y:S01]  /*18e0*/  FFMA R60, R42, R19, R60 ;  /* 0x000000132a3c7223 */ /* 0x000fe2000000003c */
[----:B------:R-:W-:Y:S06]  /*18f0*/  BAR.SYNC.DEFER_BLOCKING 0x0 ;  /* 0x0000000000007b1d */ /* 0x000fec0000010000 */
[----:B------:R-:W-:Y:S05]  /*1900*/  BRA.U !UP0, `(.L_x_0) ;  /* 0x0000001508d47547 */ /* 0x000fea000b800000 */
[----:B------:R-:W-:Y:S01]  /*1910*/  IADD3 R56, PT, PT, R56, 0x10, RZ ;  /* 0x0000001038387810 */ /* 0x000fe20007ffe0ff */
[----:B------:R-:W0:Y:S01]  /*1920*/  LDCU UR8, c[0x0][0x3a0] ;  /* 0x00007400ff0877ac */ /* 0x000e220008000800 */
[----:B------:R-:W-:Y:S02]  /*1930*/  IADD3 R55, PT, PT, R55, 0x10, RZ ;  /* 0x0000001037377810 */ /* 0x000fe40007ffe0ff */
[----:B------:R-:W-:Y:S01]  /*1940*/  IADD3 R54, PT, PT, R54, 0x10, RZ ;  /* 0x0000001036367810 */ /* 0x000fe20007ffe0ff */
[----:B------:R-:W1:Y:S01]  /*1950*/  LDCU UR9, c[0x0][0x398] ;  /* 0x00007300ff0977ac */ /* 0x000e620008000800 */
[----:B------:R-:W-:Y:S02]  /*1960*/  IADD3 R53, PT, PT, R53, 0x10, RZ ;  /* 0x0000001035357810 */ /* 0x000fe40007ffe0ff */
[----:B------:R-:W-:Y:S01]  /*1970*/  IADD3 R52, PT, PT, R52, 0x10, RZ ;  /* 0x0000001034347810 */ /* 0x000fe20007ffe0ff */
[----:B------:R-:W2:Y:S01]  /*1980*/  LDCU UR10, c[0x0][0x39c] ;  /* 0x00007380ff0a77ac */ /* 0x000ea20008000800 */
[----:B------:R-:W-:-:S02]  /*1990*/  IADD3 R51, PT, PT, R51, 0x10, RZ ;  /* 0x0000001033337810 */ /* 0x000fc40007ffe0ff */
[----:B------:R-:W-:Y:S02]  /*19a0*/  IADD3 R50, PT, PT, R50, 0x10, RZ ;  /* 0x0000001032327810 */ /* 0x000fe40007ffe0ff */
[----:B------:R-:W-:Y:S02]  /*19b0*/  IADD3 R49, PT, PT, R49, 0x10, RZ ;  /* 0x0000001031317810 */ /* 0x000fe40007ffe0ff */
[----:B------:R-:W-:Y:S02]  /*19c0*/  IADD3 R48, PT, PT, R48, 0x10, RZ ;  /* 0x0000001030307810 */ /* 0x000fe40007ffe0ff */
[----:B------:R-:W-:-:S07]  /*19d0*/  IADD3 R7, PT, PT, R7, 0x10, RZ ;  /* 0x0000001007077810 */ /* 0x000fce0007ffe0ff */
.L_x_1:
[----:B0-----:R-:W-:Y:S01]  /*19e0*/  ISETP.GE.AND P0, PT, R7, UR8, PT ;  /* 0x0000000807007c0c */ /* 0x001fe2000bf06270 */
[----:B------:R-:W-:Y:S01]  /*19f0*/  HFMA2 R41, -RZ, RZ, 0, 0 ;  /* 0x00000000ff297431 */ /* 0x000fe200000001ff */
[C---:B------:R-:W-:Y:S02]  /*1a00*/  IADD3 R10, PT, PT, R6.reuse, 0x1, RZ ;  /* 0x00000001060a7810 */ /* 0x040fe40007ffe0ff */
[C---:B-1----:R-:W-:Y:S02]  /*1a10*/  ISETP.GE.OR P2, PT, R6.reuse, UR9, P0 ;  /* 0x0000000906007c0c */ /* 0x042fe40008746670 */
[----:B------:R-:W-:Y:S02]  /*1a20*/  IADD3 R11, PT, PT, R6, 0x2, RZ ;  /* 0x00000002060b7810 */ /* 0x000fe40007ffe0ff */
[----:B------:R-:W-:Y:S02]  /*1a30*/  ISETP.GE.OR P6, PT, R10, UR9, P0 ;  /* 0x000000090a007c0c */ /* 0x000fe400087c6670 */
[----:B------:R-:W-:-:S02]  /*1a40*/  ISETP.GE.OR P5, PT, R11, UR9, P0 ;  /* 0x000000090b007c0c */ /* 0x000fc400087a6670 */
[----:B------:R-:W-:Y:S02]  /*1a50*/  IADD3 R10, PT, PT, R6, 0x3, RZ ;  /* 0x00000003060a7810 */ /* 0x000fe40007ffe0ff */
[----:B------:R-:W-:Y:S02]  /*1a60*/  ISETP.GE.AND P1, PT, R52, UR8, PT ;  /* 0x0000000834007c0c */ /* 0x000fe4000bf26270 */
[----:B------:R-:W-:Y:S01]  /*1a70*/  IADD3 R11, PT, PT, R5, 0x1, RZ ;  /* 0x00000001050b7810 */ /* 0x000fe20007ffe0ff */
[----:B------:R-:W0:Y:S01]  /*1a80*/  @!P2 LDC.64 R8, c[0x0][0x380] ;  /* 0x0000e000ff08ab82 */ /* 0x000e220000000a00 */
[----:B------:R-:W-:Y:S02]  /*1a90*/  ISETP.GE.OR P0, PT, R10, UR9, P0 ;  /* 0x000000090a007c0c */ /* 0x000fe40008706670 */
[----:B--2---:R-:W-:Y:S02]  /*1aa0*/  ISETP.GE.OR P3, PT, R11, UR10, P1 ;  /* 0x0000000a0b007c0c */ /* 0x004fe40008f66670 */
[----:B------:R-:W-:-:S02]  /*1ab0*/  IADD3 R10, PT, PT, R5, 0x2, RZ ;  /* 0x00000002050a7810 */ /* 0x000fc40007ffe0ff */
[C---:B------:R-:W-:Y:S01]  /*1ac0*/  IADD3 R11, PT, PT, R5.reuse, 0x3, RZ ;  /* 0x00000003050b7810 */ /* 0x040fe20007ffe0ff */
[----:B------:R-:W1:Y:S01]  /*1ad0*/  @!P6 LDC.64 R20, c[0x0][0x380] ;  /* 0x0000e000ff14eb82 */ /* 0x000e620000000a00 */
[----:B------:R-:W-:-:S07]  /*1ae0*/  ISETP.GE.OR P4, PT, R5, UR10, P1 ;  /* 0x0000000a05007c0c */ /* 0x000fce0008f86670 */
[----:B------:R-:W2:Y:S01]  /*1af0*/  @!P5 LDC.64 R18, c[0x0][0x380] ;  /* 0x0000e000ff12db82 */ /* 0x000ea20000000a00 */
[----:B0-----:R-:W-:-:S07]  /*1b00*/  @!P2 IMAD.WIDE.U32 R8, R48, 0x4, R8 ;  /* 0x000000043008a825 */ /* 0x001fce00078e0008 */
[----:B------:R-:W0:Y:S01]  /*1b10*/  @!P0 LDC.64 R16, c[0x0][0x380] ;  /* 0x0000e000ff108b82 */ /* 0x000e220000000a00 */
[----:B------:R3:W4:Y:S01]  /*1b20*/  @!P2 LDG.E R41, desc[UR6][R8.64] ;  /* 0x000000060829a981 */ /* 0x000722000c1e1900 */
[----:B------:R-:W-:Y:S01]  /*1b30*/  ISETP.GE.OR P2, PT, R10, UR10, P1 ;  /* 0x0000000a0a007c0c */ /* 0x000fe20008f46670 */
[----:B------:R-:W-:Y:S01]  /*1b40*/  HFMA2 R23, -RZ, RZ, 0, 0 ;  /* 0x00000000ff177431 */ /* 0x000fe200000001ff */
[----:B------:R-:W-:-:S04]  /*1b50*/  ISETP.GE.OR P1, PT, R11, UR10, P1 ;  /* 0x0000000a0b007c0c */ /* 0x000fc80008f26670 */
[----:B------:R-:W5:Y:S01]  /*1b60*/  @!P4 LDC.64 R14, c[0x0][0x388] ;  /* 0x0000e200ff0ecb82 */ /* 0x000f620000000a00 */
[----:B------:R-:W-:Y:S01]  /*1b70*/  HFMA2 R59, -RZ, RZ, 0, 0 ;  /* 0x00000000ff3b7431 */ /* 0x000fe200000001ff */
[----:B------:R-:W-:Y:S01]  /*1b80*/  MOV R45, RZ ;  /* 0x000000ff002d7202 */ /* 0x000fe20000000f00 */
[----:B------:R-:W-:Y:S01]  /*1b90*/  HFMA2 R61, -RZ, RZ, 0, 0 ;  /* 0x00000000ff3d7431 */ /* 0x000fe200000001ff */
[----:B------:R-:W-:Y:S01]  /*1ba0*/  MOV R47, RZ ;  /* 0x000000ff002f7202 */ /* 0x000fe20000000f00 */
[----:B-1----:R-:W-:-:S03]  /*1bb0*/  @!P6 IMAD.WIDE.U32 R20, R49, 0x4, R20 ;  /* 0x000000043114e825 */ /* 0x002fc600078e0014 */
[----:B------:R-:W1:Y:S01]  /*1bc0*/  @!P3 LDC.64 R12, c[0x0][0x388] ;  /* 0x0000e200ff0cbb82 */ /* 0x000e620000000a00 */
[----:B--2---:R-:W-:Y:S01]  /*1bd0*/  @!P5 IMAD.WIDE.U32 R18, R50, 0x4, R18 ;  /* 0x000000043212d825 */ /* 0x004fe200078e0012 */
[----:B------:R-:W-:Y:S01]  /*1be0*/  MOV R57, RZ ;  /* 0x000000ff00397202 */ /* 0x000fe20000000f00 */
[----:B------:R-:W2:Y:S01]  /*1bf0*/  @!P6 LDG.E R45, desc[UR6][R20.64] ;  /* 0x00000006142de981 */ /* 0x000ea2000c1e1900 */
[----:B------:R-:W-:-:S03]  /*1c00*/  MOV R37, RZ ;  /* 0x000000ff00257202 */ /* 0x000fc60000000f00 */
[----:B------:R-:W2:Y:S01]  /*1c10*/  @!P5 LDG.E R23, desc[UR6][R18.64] ;  /* 0x000000061217d981 */ /* 0x000ea2000c1e1900 */
[----:B------:R-:W1:Y:S08]  /*1c20*/  @!P2 LDC.64 R10, c[0x0][0x388] ;  /* 0x0000e200ff0aab82 */ /* 0x000e700000000a00 */
[----:B---3--:R-:W3:Y:S01]  /*1c30*/  @!P1 LDC.64 R8, c[0x0][0x388] ;  /* 0x0000e200ff089b82 */ /* 0x008ee20000000a00 */
[----:B0-----:R-:W-:-:S04]  /*1c40*/  @!P0 IMAD.WIDE.U32 R16, R51, 0x4, R16 ;  /* 0x0000000433108825 */ /* 0x001fc800078e0010 */
[----:B-----5:R-:W-:Y:S01]  /*1c50*/  @!P4 IMAD.WIDE R14, R53, 0x4, R14 ;  /* 0x00000004350ec825 */ /* 0x020fe200078e020e */
[----:B------:R-:W5:Y:S03]  /*1c60*/  @!P0 LDG.E R47, desc[UR6][R16.64] ;  /* 0x00000006102f8981 */ /* 0x000f66000c1e1900 */
[----:B-1----:R-:W-:Y:S01]  /*1c70*/  @!P3 IMAD.WIDE R12, R54, 0x4, R12 ;  /* 0x00000004360cb825 */ /* 0x002fe200078e020c */
[----:B------:R-:W5:Y:S04]  /*1c80*/  @!P4 LDG.E R57, desc[UR6][R14.64] ;  /* 0x000000060e39c981 */ /* 0x000f68000c1e1900 */
[----:B------:R-:W5:Y:S01]  /*1c90*/  @!P3 LDG.E R59, desc[UR6][R12.64] ;  /* 0x000000060c3bb981 */ /* 0x000f62000c1e1900 */
[----:B------:R-:W-:-:S05]  /*1ca0*/  @!P2 IMAD.WIDE R10, R55, 0x4, R10 ;  /* 0x00000004370aa825 */ /* 0x000fca00078e020a */
[----:B------:R-:W5:Y:S01]  /*1cb0*/  @!P2 LDG.E R61, desc[UR6][R10.64] ;  /* 0x000000060a3da981 */ /* 0x000f62000c1e1900 */
[----:B---3--:R-:W-:-:S05]  /*1cc0*/  @!P1 IMAD.WIDE R8, R56, 0x4, R8 ;  /* 0x0000000438089825 */ /* 0x008fca00078e0208 */
[----:B------:R-:W3:Y:S04]  /*1cd0*/  @!P1 LDG.E R37, desc[UR6][R8.64] ;  /* 0x0000000608259981 */ /* 0x000ee8000c1e1900 */
[----:B----4-:R-:W-:Y:S04]  /*1ce0*/  STS [R0], R41 ;  /* 0x0000002900007388 */ /* 0x010fe80000000800 */
[----:B--2---:R-:W-:Y:S04]  /*1cf0*/  STS [R0+0x44], R45 ;  /* 0x0000442d00007388 */ /* 0x004fe80000000800 */
[----:B------:R-:W-:Y:S04]  /*1d00*/  STS [R0+0x88], R23 ;  /* 0x0000881700007388 */ /* 0x000fe80000000800 */
[----:B-----5:R-:W-:Y:S04]  /*1d10*/  STS [R0+0xcc], R47 ;  /* 0x0000cc2f00007388 */ /* 0x020fe80000000800 */
[----:B------:R-:W-:Y:S04]  /*1d20*/  STS [R2], R57 ;  /* 0x0000003902007388 */ /* 0x000fe80000000800 */
[----:B------:R-:W-:Y:S04]  /*1d30*/  STS [R2+0x4], R59 ;  /* 0x0000043b02007388 */ /* 0x000fe80000000800 */
[----:B------:R-:W-:Y:S04]  /*1d40*/  STS [R2+0x8], R61 ;  /* 0x0000083d02007388 */ /* 0x000fe80000000800 */
[----:B---3--:R-:W-:Y:S01]  /*1d50*/  STS [R2+0xc], R37 ;  /* 0x00000c2502007388 */ /* 0x008fe20000000800 */
[----:B------:R-:W-:Y:S06]  /*1d60*/  BAR.SYNC.DEFER_BLOCKING 0x0 ;  /* 0x0000000000007b1d */ /* 0x000fec0000010000 */
[----:B------:R-:W-:Y:S04]  /*1d70*/  LDS.128 R36, [R3] ;  /* 0x0000000003247984 */ /* 0x000fe80000000c00 */
[----:B------:R-:W0:Y:S04]  /*1d80*/  LDS.128 R16, [R4] ;  /* 0x0000000004107984 */ /* 0x000e280000000c00 */
[----:B------:R-:W1:Y:S04]  /*1d90*/  LDS.128 R40, [R3+0x40] ;  /* 0x0000400003287984 */ /* 0x000e680000000c00 */
[----:B------:R-:W2:Y:S04]  /*1da0*/  LDS.128 R8, [R3+0x80] ;  /* 0x0000800003087984 */ /* 0x000ea80000000c00 */
[----:B------:R-:W3:Y:S04]  /*1db0*/  LDS.128 R12, [R3+0xc0] ;  /* 0x0000c000030c7984 */ /* 0x000ee80000000c00 */
[----:B------:R-:W4:Y:S01]  /*1dc0*/  LDS.128 R20, [R4+0x100] ;  /* 0x0001000004147984 */ /* 0x000f220000000c00 */
[C---:B0-----:R-:W-:Y:S01]  /*1dd0*/  FFMA R45, R36.reuse, R16, R25 ;  /* 0x00000010242d7223 */ /* 0x041fe20000000019 */
[C---:B------:R-:W-:Y:S01]  /*1de0*/  FFMA R47, R36.reuse, R17, R24 ;  /* 0x00000011242f7223 */ /* 0x040fe20000000018 */
[C---:B------:R-:W-:Y:S01]  /*1df0*/  FFMA R57, R36.reuse, R18, R27 ;  /* 0x0000001224397223 */ /* 0x040fe2000000001b */
[----:B------:R-:W-:-:S02]  /*1e00*/  FFMA R36, R36, R19, R26 ;  /* 0x0000001324247223 */ /* 0x000fc4000000001a */
[----:B------:R-:W0:Y:S01]  /*1e10*/  LDS.128 R24, [R3+0xd0] ;  /* 0x0000d00003187984 */ /* 0x000e220000000c00 */
[CC--:B-1----:R-:W-:Y:S01]  /*1e20*/  FFMA R59, R41.reuse, R16.reuse, R58 ;  /* 0x00000010293b7223 */ /* 0x0c2fe2000000003a */
[CC--:B------:R-:W-:Y:S01]  /*1e30*/  FFMA R61, R41.reuse, R17.reuse, R28 ;  /* 0x00000011293d7223 */ /* 0x0c0fe2000000001c */
[C---:B--2---:R-:W-:Y:S01]  /*1e40*/  FFMA R9, R10.reuse, R16, R31 ;  /* 0x000000100a097223 */ /* 0x044fe2000000001f */
[C---:B------:R-:W-:Y:S01]  /*1e50*/  FFMA R34, R10.reuse, R17, R34 ;  /* 0x000000110a227223 */ /* 0x040fe20000000022 */
[CC--:B------:R-:W-:Y:S01]  /*1e60*/  FFMA R33, R10.reuse, R18.reuse, R33 ;  /* 0x000000120a217223 */ /* 0x0c0fe20000000021 */
[C---:B------:R-:W-:Y:S01]  /*1e70*/  FFMA R40, R41.reuse, R18, R29 ;  /* 0x0000001229287223 */ /* 0x040fe2000000001d */
[-C--:B------:R-:W-:Y:S01]  /*1e80*/  FFMA R58, R41, R19.reuse, R30 ;  /* 0x00000013293a7223 */ /* 0x080fe2000000001e */
[----:B------:R-:W-:Y:S01]  /*1e90*/  FFMA R10, R10, R19, R46 ;  /* 0x000000130a0a7223 */ /* 0x000fe2000000002e */
[C---:B---3--:R-:W-:Y:S01]  /*1ea0*/  FFMA R32, R15.reuse, R16, R32 ;  /* 0x000000100f207223 */ /* 0x048fe20000000020 */
[C---:B------:R-:W-:Y:S01]  /*1eb0*/  FFMA R44, R15.reuse, R17, R44 ;  /* 0x000000110f2c7223 */ /* 0x040fe2000000002c */
[C---:B------:R-:W-:Y:S01]  /*1ec0*/  FFMA R41, R15.reuse, R18, R35 ;  /* 0x000000120f297223 */ /* 0x040fe20000000023 */
[----:B------:R-:W-:Y:S01]  /*1ed0*/  FFMA R60, R15, R19, R60 ;  /* 0x000000130f3c7223 */ /* 0x000fe2000000003c */
[----:B------:R-:W1:Y:S01]  /*1ee0*/  LDS.128 R28, [R4+0x200] ;  /* 0x00020000041c7984 */ /* 0x000e620000000c00 */
[C---:B----4-:R-:W-:Y:S01]  /*1ef0*/  FFMA R45, R20.reuse, R37, R45 ;  /* 0x00000025142d7223 */ /* 0x050fe2000000002d */
[C---:B------:R-:W-:Y:S01]  /*1f00*/  FFMA R47, R37.reuse, R21, R47 ;  /* 0x00000015252f7223 */ /* 0x040fe2000000002f */
[CC--:B------:R-:W-:Y:S01]  /*1f10*/  FFMA R57, R37.reuse, R22.reuse, R57 ;  /* 0x0000001625397223 */ /* 0x0c0fe20000000039 */
[----:B------:R-:W2:Y:S01]  /*1f20*/  LDS.128 R16, [R3+0x90] ;  /* 0x0000900003107984 */ /* 0x000ea20000000c00 */
[----:B------:R-:W-:Y:S01]  /*1f30*/  FFMA R46, R37, R23, R36 ;  /* 0x00000017252e7223 */ /* 0x000fe20000000024 */
[----:B------:R-:W-:Y:S01]  /*1f40*/  FFMA R9, R20, R11, R9 ;  /* 0x0000000b14097223 */ /* 0x000fe20000000009 */
[C---:B------:R-:W-:Y:S01]  /*1f50*/  FFMA R36, R11.reuse, R21, R34 ;  /* 0x000000150b247223 */ /* 0x040fe20000000022 */
[C---:B------:R-:W-:Y:S01]  /*1f60*/  FFMA R37, R11.reuse, R22, R33 ;  /* 0x000000160b257223 */ /* 0x040fe20000000021 */
[----:B------:R-:W-:Y:S01]  /*1f70*/  FFMA R10, R11, R23, R10 ;  /* 0x000000170b0a7223 */ /* 0x000fe2000000000a */
[----:B0-----:R-:W-:-:S02]  /*1f80*/  FFMA R11, R24, R20, R32 ;  /* 0x00000014180b7223 */ /* 0x001fc40000000020 */
[----:B------:R-:W0:Y:S01]  /*1f90*/  LDS.128 R32, [R4+0x300] ;  /* 0x0003000004207984 */ /* 0x000e220000000c00 */
[----:B------:R-:W-:Y:S01]  /*1fa0*/  FFMA R59, R20, R42, R59 ;  /* 0x0000002a143b7223 */ /* 0x000fe2000000003b */
[C---:B------:R-:W-:Y:S01]  /*1fb0*/  FFMA R14, R42.reuse, R21, R61 ;  /* 0x000000152a0e7223 */ /* 0x040fe2000000003d */
[CC--:B------:R-:W-:Y:S01]  /*1fc0*/  FFMA R15, R42.reuse, R22.reuse, R40 ;  /* 0x000000162a0f7223 */ /* 0x0c0fe20000000028 */
[----:B------:R-:W-:Y:S01]  /*1fd0*/  FFMA R58, R42, R23, R58 ;  /* 0x000000172a3a7223 */ /* 0x000fe2000000003a */
[C---:B------:R-:W-:Y:S01]  /*1fe0*/  FFMA R44, R24.reuse, R21, R44 ;  /* 0x00000015182c7223 */ /* 0x040fe2000000002c */
[C---:B------:R-:W-:Y:S01]  /*1ff0*/  FFMA R41, R24.reuse, R22, R41 ;  /* 0x0000001618297223 */ /* 0x040fe20000000029 */
[----:B------:R-:W-:Y:S02]  /*2000*/  FFMA R60, R24, R23, R60 ;  /* 0x00000017183c7223 */ /* 0x000fe4000000003c */
[----:B------:R-:W3:Y:S01]  /*2010*/  LDS.128 R20, [R3+0x50] ;  /* 0x0000500003147984 */ /* 0x000ee20000000c00 */
[----:B-1----:R-:W-:Y:S01]  /*2020*/  FFMA R45, R28, R38, R45 ;  /* 0x000000261c2d7223 */ /* 0x002fe2000000002d */
[C---:B------:R-:W-:Y:S01]  /*2030*/  FFMA R24, R38.reuse, R29, R47 ;  /* 0x0000001d26187223 */ /* 0x040fe2000000002f */
[C---:B------:R-:W-:Y:S01]  /*2040*/  FFMA R57, R38.reuse, R30, R57 ;  /* 0x0000001e26397223 */ /* 0x040fe20000000039 */
[----:B------:R-:W-:Y:S01]  /*2050*/  FFMA R46, R38, R31, R46 ;  /* 0x0000001f262e7223 */ /* 0x000fe2000000002e */
[C---:B--2---:R-:W-:Y:S01]  /*2060*/  FFMA R9, R16.reuse, R28, R9 ;  /* 0x0000001c10097223 */ /* 0x044fe20000000009 */
[C---:B------:R-:W-:Y:S01]  /*2070*/  FFMA R36, R16.reuse, R29, R36 ;  /* 0x0000001d10247223 */ /* 0x040fe20000000024 */
[-C--:B------:R-:W-:Y:S01]  /*2080*/  FFMA R37, R16, R30.reuse, R37 ;  /* 0x0000001e10257223 */ /* 0x080fe20000000025 */
[C---:B------:R-:W-:Y:S01]  /*2090*/  FFMA R59, R28.reuse, R43, R59 ;  /* 0x0000002b1c3b7223 */ /* 0x040fe2000000003b */
[C---:B------:R-:W-:Y:S01]  /*20a0*/  FFMA R14, R43.reuse, R29, R14 ;  /* 0x0000001d2b0e7223 */ /* 0x040fe2000000000e */
[CC--:B------:R-:W-:Y:S01]  /*20b0*/  FFMA R15, R43.reuse, R30.reuse, R15 ;  /* 0x0000001e2b0f7223 */ /* 0x0c0fe2000000000f */
[----:B------:R-:W-:Y:S01]  /*20c0*/  FFMA R58, R43, R31, R58 ;  /* 0x0000001f2b3a7223 */ /* 0x000fe2000000003a */
[C---:B------:R-:W-:Y:S01]  /*20d0*/  FFMA R47, R25.reuse, R29, R44 ;  /* 0x0000001d192f7223 */ /* 0x040fe2000000002c */
[C---:B------:R-:W-:Y:S01]  /*20e0*/  FFMA R61, R25.reuse, R30, R41 ;  /* 0x0000001e193d7223 */ /* 0x040fe20000000029 */
[----:B------:R-:W-:Y:S01]  /*20f0*/  FFMA R11, R28, R25, R11 ;  /* 0x000000191c0b7223 */ /* 0x000fe2000000000b */
[-C--:B------:R-:W-:Y:S01]  /*2100*/  FFMA R60, R25, R31.reuse, R60 ;  /* 0x0000001f193c7223 */ /* 0x080fe2000000003c */
[----:B------:R-:W1:Y:S01]  /*2110*/  LDS.128 R40, [R4+0x400] ;  /* 0x0004000004287984 */ /* 0x000e620000000c00 */
[----:B------:R-:W-:-:S03]  /*2120*/  FFMA R16, R16, R31, R10 ;  /* 0x0000001f10107223 */ /* 0x000fc6000000000a */
[----:B------:R-:W-:Y:S01]  /*2130*/  LDS.128 R28, [R4+0x500] ;  /* 0x00050000041c7984 */ /* 0x000fe20000000c00 */
[C---:B0-----:R-:W-:Y:S01]  /*2140*/  FFMA R44, R32.reuse, R17, R9 ;  /* 0x00000011202c7223 */ /* 0x041fe20000000009 */
[----:B------:R-:W-:Y:S01]  /*2150*/  FFMA R45, R32, R39, R45 ;  /* 0x00000027202d7223 */ /* 0x000fe2000000002d */
[C---:B------:R-:W-:Y:S01]  /*2160*/  FFMA R10, R39.reuse, R33, R24 ;  /* 0x00000021270a7223 */ /* 0x040fe20000000018 */
[CC--:B------:R-:W-:Y:S01]  /*2170*/  FFMA R57, R39.reuse, R34.reuse, R57 ;  /* 0x0000002227397223 */ /* 0x0c0fe20000000039 */
[----:B------:R-:W-:Y:S01]  /*2180*/  FFMA R46, R39, R35, R46 ;  /* 0x00000023272e7223 */ /* 0x000fe2000000002e */
[C---:B------:R-:W-:Y:S01]  /*2190*/  FFMA R25, R17.reuse, R33, R36 ;  /* 0x0000002111197223 */ /* 0x040fe20000000024 */
[C---:B------:R-:W-:Y:S02]  /*21a0*/  FFMA R9, R17.reuse, R34, R37 ;  /* 0x0000002211097223 */ /* 0x040fe40000000025 */
[----:B------:R-:W0:Y:S01]  /*21b0*/  LDS.128 R36, [R3+0x10] ;  /* 0x0000100003247984 */ /* 0x000e220000000c00 */
[----:B------:R-:W-:Y:S01]  /*21c0*/  FFMA R16, R17, R35, R16 ;  /* 0x0000002311107223 */ /* 0x000fe20000000010 */
[-C--:B------:R-:W-:Y:S01]  /*21d0*/  FFMA R24, R26, R33.reuse, R47 ;  /* 0x000000211a187223 */ /* 0x080fe2000000002f */
[C---:B---3--:R-:W-:Y:S01]  /*21e0*/  FFMA R47, R20.reuse, R32, R59 ;  /* 0x00000020142f7223 */ /* 0x048fe2000000003b */
[C---:B------:R-:W-:Y:S01]  /*21f0*/  FFMA R14, R20.reuse, R33, R14 ;  /* 0x00000021140e7223 */ /* 0x040fe2000000000e */
[C---:B------:R-:W-:Y:S01]  /*2200*/  FFMA R17, R20.reuse, R34, R15 ;  /* 0x0000002214117223 */ /* 0x040fe2000000000f */
[-C--:B------:R-:W-:Y:S01]  /*2210*/  FFMA R20, R20, R35.reuse, R58 ;  /* 0x0000002314147223 */ /* 0x080fe2000000003a */
[----:B------:R-:W-:Y:S01]  /*2220*/  FFMA R11, R32, R26, R11 ;  /* 0x0000001a200b7223 */ /* 0x000fe2000000000b */
[C---:B------:R-:W-:Y:S01]  /*2230*/  FFMA R61, R26.reuse, R34, R61 ;  /* 0x000000221a3d7223 */ /* 0x040fe2000000003d */
[----:B------:R-:W-:-:S02]  /*2240*/  FFMA R60, R26, R35, R60 ;  /* 0x000000231a3c7223 */ /* 0x000fc4000000003c */
[----:B------:R-:W2:Y:S01]  /*2250*/  LDS.128 R32, [R3+0xe0] ;  /* 0x0000e00003207984 */ /* 0x000ea20000000c00 */
[C---:B-1----:R-:W-:Y:S01]  /*2260*/  FFMA R47, R40.reuse, R21, R47 ;  /* 0x00000015282f7223 */ /* 0x042fe2000000002f */
[C---:B------:R-:W-:Y:S01]  /*2270*/  FFMA R15, R21.reuse, R41, R14 ;  /* 0x00000029150f7223 */ /* 0x040fe2000000000e */
[C---:B------:R-:W-:Y:S01]  /*2280*/  FFMA R17, R21.reuse, R42, R17 ;  /* 0x0000002a15117223 */ /* 0x040fe20000000011 */
[----:B------:R-:W-:Y:S01]  /*2290*/  FFMA R20, R21, R43, R20 ;  /* 0x0000002b15147223 */ /* 0x000fe20000000014 */
[----:B------:R-:W-:Y:S01]  /*22a0*/  FFMA R21, R40, R18, R44 ;  /* 0x0000001228157223 */ /* 0x000fe2000000002c */
[-C--:B------:R-:W-:Y:S01]  /*22b0*/  FFMA R44, R18, R41.reuse, R25 ;  /* 0x00000029122c7223 */ /* 0x080fe20000000019 */
[C---:B------:R-:W-:Y:S01]  /*22c0*/  FFMA R14, R27.reuse, R41, R24 ;  /* 0x000000291b0e7223 */ /* 0x040fe20000000018 */
[----:B------:R-:W-:Y:S01]  /*22d0*/  FFMA R11, R40, R27, R11 ;  /* 0x0000001b280b7223 */ /* 0x000fe2000000000b */
[CC--:B------:R-:W-:Y:S01]  /*22e0*/  FFMA R61, R27.reuse, R42.reuse, R61 ;  /* 0x0000002a1b3d7223 */ /* 0x0c0fe2000000003d */
[-C--:B------:R-:W-:Y:S01]  /*22f0*/  FFMA R60, R27, R43.reuse, R60 ;  /* 0x0000002b1b3c7223 */ /* 0x080fe2000000003c */
[C---:B------:R-:W-:Y:S01]  /*2300*/  FFMA R16, R18.reuse, R43, R16 ;  /* 0x0000002b12107223 */ /* 0x040fe20000000010 */
[----:B------:R-:W1:Y:S01]  /*2310*/  LDS.128 R24, [R4+0x600] ;  /* 0x0006000004187984 */ /* 0x000e620000000c00 */
[----:B------:R-:W-:Y:S01]  /*2320*/  FFMA R9, R18, R42, R9 ;  /* 0x0000002a12097223 */ /* 0x000fe20000000009 */
[C---:B0-----:R-:W-:Y:S01]  /*2330*/  FFMA R10, R36.reuse, R41, R10 ;  /* 0x00000029240a7223 */ /* 0x041fe2000000000a */
[C---:B------:R-:W-:Y:S01]  /*2340*/  FFMA R45, R36.reuse, R40, R45 ;  /* 0x00000028242d7223 */ /* 0x040fe2000000002d */
[C---:B------:R-:W-:Y:S01]  /*2350*/  FFMA R41, R36.reuse, R42, R57 ;  /* 0x0000002a24297223 */ /* 0x040fe20000000039 */
[----:B------:R-:W-:-:S02]  /*2360*/  FFMA R36, R36, R43, R46 ;  /* 0x0000002b24247223 */ /* 0x000fc4000000002e */
[----:B------:R-:W-:Y:S01]  /*2370*/  FFMA R59, R28, R37, R45 ;  /* 0x000000251c3b7223 */ /* 0x000fe2000000002d */
[CC--:B------:R-:W-:Y:S01]  /*2380*/  FFMA R45, R37.reuse, R30.reuse, R41 ;  /* 0x0000001e252d7223 */ /* 0x0c0fe20000000029 */
[C---:B------:R-:W-:Y:S01]  /*2390*/  FFMA R57, R37.reuse, R29, R10 ;  /* 0x0000001d25397223 */ /* 0x040fe2000000000a */
[----:B------:R-:W0:Y:S01]  /*23a0*/  LDS.128 R40, [R3+0xa0] ;  /* 0x0000a00003287984 */ /* 0x000e220000000c00 */
[----:B------:R-:W-:Y:S01]  /*23b0*/  FFMA R36, R37, R31, R36 ;  /* 0x0000001f25247223 */ /* 0x000fe20000000024 */
[C---:B------:R-:W-:Y:S01]  /*23c0*/  FFMA R10, R22.reuse, R29, R15 ;  /* 0x0000001d160a7223 */ /* 0x040fe2000000000f */
[-C--:B------:R-:W-:Y:S01]  /*23d0*/  FFMA R37, R22, R30.reuse, R17 ;  /* 0x0000001e16257223 */ /* 0x080fe20000000011 */
[----:B------:R-:W-:Y:S01]  /*23e0*/  FFMA R15, R28, R19, R21 ;  /* 0x000000131c0f7223 */ /* 0x000fe20000000015 */
[C---:B------:R-:W-:Y:S01]  /*23f0*/  FFMA R44, R19.reuse, R29, R44 ;  /* 0x0000001d132c7223 */ /* 0x040fe2000000002c */
[C---:B------:R-:W-:Y:S01]  /*2400*/  FFMA R9, R19.reuse, R30, R9 ;  /* 0x0000001e13097223 */ /* 0x040fe20000000009 */
[----:B------:R-:W-:-:S02]  /*2410*/  FFMA R46, R19, R31, R16 ;  /* 0x0000001f132e7223 */ /* 0x000fc40000000010 */
[----:B------:R-:W3:Y:S01]  /*2420*/  LDS.128 R16, [R4+0x700] ;  /* 0x0007000004107984 */ /* 0x000ee20000000c00 */
[C---:B--2---:R-:W-:Y:S01]  /*2430*/  FFMA R11, R32.reuse, R28, R11 ;  /* 0x0000001c200b7223 */ /* 0x044fe2000000000b */
[C---:B------:R-:W-:Y:S01]  /*2440*/  FFMA R14, R32.reuse, R29, R14 ;  /* 0x0000001d200e7223 */ /* 0x040fe2000000000e */
[C---:B------:R-:W-:Y:S01]  /*2450*/  FFMA R61, R32.reuse, R30, R61 ;  /* 0x0000001e203d7223 */ /* 0x040fe2000000003d */
[-C--:B------:R-:W-:Y:S01]  /*2460*/  FFMA R60, R32, R31.reuse, R60 ;  /* 0x0000001f203c7223 */ /* 0x080fe2000000003c */
[----:B------:R-:W-:Y:S01]  /*2470*/  FFMA R20, R22, R31, R20 ;  /* 0x0000001f16147223 */ /* 0x000fe20000000014 */
[----:B------:R-:W-:Y:S02]  /*2480*/  FFMA R47, R28, R22, R47 ;  /* 0x000000161c2f7223 */ /* 0x000fe4000000002f */
[----:B------:R-:W2:Y:S01]  /*2490*/  LDS.128 R28, [R3+0x60] ;  /* 0x00006000031c7984 */ /* 0x000ea20000000c00 */
[C---:B-1----:R-:W-:Y:S01]  /*24a0*/  FFMA R32, R38.reuse, R25, R57 ;  /* 0x0000001926207223 */ /* 0x042fe20000000039 */
[CC--:B------:R-:W-:Y:S01]  /*24b0*/  FFMA R57, R38.reuse, R26.reuse, R45 ;  /* 0x0000001a26397223 */ /* 0x0c0fe2000000002d */
[----:B------:R-:W-:Y:S01]  /*24c0*/  FFMA R45, R23, R26, R37 ;  /* 0x0000001a172d7223 */ /* 0x000fe20000000025 */
[----:B------:R-:W-:Y:S01]  /*24d0*/  FFMA R36, R38, R27, R36 ;  /* 0x0000001b26247223 */ /* 0x000fe20000000024 */
[C---:B------:R-:W-:Y:S01]  /*24e0*/  FFMA R37, R33.reuse, R25, R14 ;  /* 0x0000001921257223 */ /* 0x040fe2000000000e */
[C---:B------:R-:W-:Y:S01]  /*24f0*/  FFMA R59, R24.reuse, R38, R59 ;  /* 0x00000026183b7223 */ /* 0x040fe2000000003b */
[C---:B------:R-:W-:Y:S01]  /*2500*/  FFMA R11, R24.reuse, R33, R11 ;  /* 0x00000021180b7223 */ /* 0x040fe2000000000b */
[C---:B------:R-:W-:Y:S01]  /*2510*/  FFMA R61, R33.reuse, R26, R61 ;  /* 0x0000001a213d7223 */ /* 0x040fe2000000003d */
[----:B------:R-:W-:Y:S01]  /*2520*/  FFMA R60, R33, R27, R60 ;  /* 0x0000001b213c7223 */ /* 0x000fe2000000003c */
[C---:B------:R-:W-:Y:S01]  /*2530*/  FFMA R58, R23.reuse, R25, R10 ;  /* 0x00000019173a7223 */ /* 0x040fe2000000000a */
[----:B------:R-:W-:Y:S01]  /*2540*/  FFMA R47, R24, R23, R47 ;  /* 0x00000017182f7223 */ /* 0x000fe2000000002f */
[----:B------:R-:W-:-:S02]  /*2550*/  FFMA R10, R23, R27, R20 ;  /* 0x0000001b170a7223 */ /* 0x000fc40000000014 */
[----:B------:R-:W1:Y:S01]  /*2560*/  LDS.128 R20, [R4+0x800] ;  /* 0x0008000004147984 */ /* 0x000e620000000c00 */
[C---:B0-----:R-:W-:Y:S01]  /*2570*/  FFMA R15, R40.reuse, R24, R15 ;  /* 0x00000018280f7223 */ /* 0x041fe2000000000f */
[C---:B------:R-:W-:Y:S01]  /*2580*/  FFMA R44, R40.reuse, R25, R44 ;  /* 0x00000019282c7223 */ /* 0x040fe2000000002c */
[C---:B------:R-:W-:Y:S01]  /*2590*/  FFMA R9, R40.reuse, R26, R9 ;  /* 0x0000001a28097223 */ /* 0x040fe20000000009 */
[----:B------:R-:W-:Y:S02]  /*25a0*/  FFMA R46, R40, R27, R46 ;  /* 0x0000001b282e7223 */ /* 0x000fe4000000002e */
[----:B------:R-:W-:Y:S01]  /*25b0*/  LDS.128 R24, [R4+0x900] ;  /* 0x0009000004187984 */ /* 0x000fe20000000c00 */
[C---:B---3--:R-:W-:Y:S01]  /*25c0*/  FFMA R33, R16.reuse, R41, R15 ;  /* 0x0000002910217223 */ /* 0x048fe2000000000f */
[----:B------:R-:W-:Y:S01]  /*25d0*/  FFMA R15, R41, R17, R44 ;  /* 0x00000011290f7223 */ /* 0x000fe2000000002c */
[----:B------:R-:W-:Y:S01]  /*25e0*/  FFMA R59, R16, R39, R59 ;  /* 0x00000027103b7223 */ /* 0x000fe2000000003b */
[C---:B------:R-:W-:Y:S01]  /*25f0*/  FFMA R14, R39.reuse, R17, R32 ;  /* 0x00000011270e7223 */ /* 0x040fe20000000020 */
[C---:B------:R-:W-:Y:S01]  /*2600*/  FFMA R57, R39.reuse, R18, R57 ;  /* 0x0000001227397223 */ /* 0x040fe20000000039 */
[----:B------:R-:W-:Y:S01]  /*2610*/  FFMA R40, R39, R19, R36 ;  /* 0x0000001327287223 */ /* 0x000fe20000000024 */
[----:B------:R-:W-:-:S02]  /*2620*/  FFMA R44, R34, R17, R37 ;  /* 0x00000011222c7223 */ /* 0x000fc40000000025 */
[----:B------:R-:W0:Y:S01]  /*2630*/  LDS.128 R36, [R3+0x20] ;  /* 0x0000200003247984 */ /* 0x000e220000000c00 */
[C---:B--2---:R-:W-:Y:S01]  /*2640*/  FFMA R47, R28.reuse, R16, R47 ;  /* 0x000000101c2f7223 */ /* 0x044fe2000000002f */
[C---:B------:R-:W-:Y:S01]  /*2650*/  FFMA R58, R28.reuse, R17, R58 ;  /* 0x000000111c3a7223 */ /* 0x040fe2000000003a */
[CC--:B------:R-:W-:Y:S01]  /*2660*/  FFMA R45, R28.reuse, R18.reuse, R45 ;  /* 0x000000121c2d7223 */ /* 0x0c0fe2000000002d */
[-C--:B------:R-:W-:Y:S01]  /*2670*/  FFMA R10, R28, R19.reuse, R10 ;  /* 0x000000131c0a7223 */ /* 0x080fe2000000000a */
[C---:B------:R-:W-:Y:S01]  /*2680*/  FFMA R9, R41.reuse, R18, R9 ;  /* 0x0000001229097223 */ /* 0x040fe20000000009 */
[-C--:B------:R-:W-:Y:S01]  /*2690*/  FFMA R32, R41, R19.reuse, R46 ;  /* 0x0000001329207223 */ /* 0x080fe2000000002e */
[----:B------:R-:W-:Y:S01]  /*26a0*/  FFMA R11, R16, R34, R11 ;  /* 0x00000022100b7223 */ /* 0x000fe2000000000b */
[C---:B------:R-:W-:Y:S01]  /*26b0*/  FFMA R61, R34.reuse, R18, R61 ;  /* 0x00000012223d7223 */ /* 0x040fe2000000003d */
[----:B------:R-:W-:Y:S02]  /*26c0*/  FFMA R60, R34, R19, R60 ;  /* 0x00000013223c7223 */ /* 0x000fe4000000003c */
[----:B------:R-:W2:Y:S01]  /*26d0*/  LDS.128 R16, [R3+0xf0] ;  /* 0x0000f00003107984 */ /* 0x000ea20000000c00 */
[C---:B-1----:R-:W-:Y:S01]  /*26e0*/  FFMA R47, R20.reuse, R29, R47 ;  /* 0x0000001d142f7223 */ /* 0x042fe2000000002f */
[C---:B------:R-:W-:Y:S01]  /*26f0*/  FFMA R41, R29.reuse, R21, R58 ;  /* 0x000000151d297223 */ /* 0x040fe2000000003a */
[C---:B------:R-:W-:Y:S01]  /*2700*/  FFMA R45, R29.reuse, R22, R45 ;  /* 0x000000161d2d7223 */ /* 0x040fe2000000002d */
[----:B------:R-:W-:Y:S01]  /*2710*/  FFMA R10, R29, R23, R10 ;  /* 0x000000171d0a7223 */ /* 0x000fe2000000000a */
[----:B------:R-:W-:Y:S01]  /*2720*/  FFMA R29, R20, R42, R33 ;  /* 0x0000002a141d7223 */ /* 0x000fe20000000021 */
[C---:B------:R-:W-:Y:S01]  /*2730*/  FFMA R28, R42.reuse, R21, R15 ;  /* 0x000000152a1c7223 */ /* 0x040fe2000000000f */
[-C--:B------:R-:W-:Y:S01]  /*2740*/  FFMA R9, R42, R22.reuse, R9 ;  /* 0x000000162a097223 */ /* 0x080fe20000000009 */
[----:B------:R-:W-:Y:S01]  /*2750*/  FFMA R11, R20, R35, R11 ;  /* 0x00000023140b7223 */ /* 0x000fe2000000000b */
[----:B------:R-:W-:Y:S01]  /*2760*/  FFMA R42, R42, R23, R32 ;  /* 0x000000172a2a7223 */ /* 0x000fe20000000020 */
[C---:B------:R-:W-:Y:S01]  /*2770*/  FFMA R44, R35.reuse, R21, R44 ;  /* 0x00000015232c7223 */ /* 0x040fe2000000002c */
[C---:B------:R-:W-:Y:S01]  /*2780*/  FFMA R61, R35.reuse, R22, R61 ;  /* 0x00000016233d7223 */ /* 0x040fe2000000003d */
[----:B------:R-:W-:-:S02]  /*2790*/  FFMA R60, R35, R23, R60 ;  /* 0x00000017233c7223 */ /* 0x000fc4000000003c */
[----:B------:R-:W1:Y:S01]  /*27a0*/  LDS.128 R32, [R4+0xa00] ;  /* 0x000a000004207984 */ /* 0x000e620000000c00 */
[C---:B0-----:R-:W-:Y:S01]  /*27b0*/  FFMA R59, R36.reuse, R20, R59 ;  /* 0x00000014243b7223 */ /* 0x041fe2000000003b */
[C---:B------:R-:W-:Y:S01]  /*27c0*/  FFMA R20, R36.reuse, R21, R14 ;  /* 0x0000001524147223 */ /* 0x040fe2000000000e */
[C---:B------:R-:W-:Y:S01]  /*27d0*/  FFMA R57, R36.reuse, R22, R57 ;  /* 0x0000001624397223 */ /* 0x040fe20000000039 */
[----:B------:R-:W-:Y:S01]  /*27e0*/  FFMA R36, R36, R23, R40 ;  /* 0x0000001724247223 */ /* 0x000fe20000000028 */
[C---:B------:R-:W-:Y:S01]  /*27f0*/  FFMA R14, R24.reuse, R37, R59 ;  /* 0x00000025180e7223 */ /* 0x040fe2000000003b */
[-C--:B------:R-:W-:Y:S02]  /*2800*/  FFMA R59, R37, R25.reuse, R20 ;  /* 0x00000019253b7223 */ /* 0x080fe40000000014 */
[----:B------:R-:W0:Y:S01]  /*2810*/  LDS.128 R20, [R3+0xb0] ;  /* 0x0000b00003147984 */ /* 0x000e220000000c00 */
        /* <DEDUP_REMOVED lines=9> */
[----:B------:R-:W3:Y:S01]  /*28b0*/  LDS.128 R40, [R4+0xb00] ;  /* 0x000b000004287984 */ /* 0x000ee20000000c00 */
[----:B------:R-:W-:Y:S01]  /*28c0*/  FFMA R36, R37, R27, R36 ;  /* 0x0000001b25247223 */ /* 0x000fe20000000024 */
[C---:B--2---:R-:W-:Y:S01]  /*28d0*/  FFMA R11, R16.reuse, R24, R11 ;  /* 0x00000018100b7223 */ /* 0x044fe2000000000b */
[C---:B------:R-:W-:Y:S01]  /*28e0*/  FFMA R44, R16.reuse, R25, R44 ;  /* 0x00000019102c7223 */ /* 0x040fe2000000002c */
[C---:B------:R-:W-:Y:S01]  /*28f0*/  FFMA R61, R16.reuse, R26, R61 ;  /* 0x0000001a103d7223 */ /* 0x040fe2000000003d */
[----:B------:R-:W-:-:S02]  /*2900*/  FFMA R60, R16, R27, R60 ;  /* 0x0000001b103c7223 */ /* 0x000fc4000000003c */
[----:B------:R-:W2:Y:S01]  /*2910*/  LDS.128 R24, [R3+0x70] ;  /* 0x0000700003187984 */ /* 0x000ea20000000c00 */
[C---:B-1----:R-:W-:Y:S01]  /*2920*/  FFMA R37, R32.reuse, R38, R14 ;  /* 0x0000002620257223 */ /* 0x042fe2000000000e */
[----:B------:R-:W-:Y:S01]  /*2930*/  FFMA R47, R32, R31, R47 ;  /* 0x0000001f202f7223 */ /* 0x000fe2000000002f */
[C---:B------:R-:W-:Y:S01]  /*2940*/  FFMA R58, R31.reuse, R33, R58 ;  /* 0x000000211f3a7223 */ /* 0x040fe2000000003a */
[CC--:B------:R-:W-:Y:S01]  /*2950*/  FFMA R45, R31.reuse, R34.reuse, R45 ;  /* 0x000000221f2d7223 */ /* 0x0c0fe2000000002d */
[----:B------:R-:W-:Y:S01]  /*2960*/  FFMA R14, R31, R35, R30 ;  /* 0x000000231f0e7223 */ /* 0x000fe2000000001e */
[----:B------:R-:W-:Y:S01]  /*2970*/  FFMA R16, R38, R33, R59 ;  /* 0x0000002126107223 */ /* 0x000fe2000000003b */
[----:B------:R-:W1:Y:S01]  /*2980*/  LDS.128 R28, [R4+0xc00] ;  /* 0x000c0000041c7984 */ /* 0x000e620000000c00 */
[----:B------:R-:W-:Y:S01]  /*2990*/  FFMA R11, R32, R17, R11 ;  /* 0x00000011200b7223 */ /* 0x000fe2000000000b */
[C---:B------:R-:W-:Y:S01]  /*29a0*/  FFMA R59, R17.reuse, R33, R44 ;  /* 0x00000021113b7223 */ /* 0x040fe2000000002c */
[CC--:B------:R-:W-:Y:S01]  /*29b0*/  FFMA R61, R17.reuse, R34.reuse, R61 ;  /* 0x00000022113d7223 */ /* 0x0c0fe2000000003d */
[-C--:B------:R-:W-:Y:S01]  /*29c0*/  FFMA R60, R17, R35.reuse, R60 ;  /* 0x00000023113c7223 */ /* 0x080fe2000000003c */
[C---:B------:R-:W-:Y:S01]  /*29d0*/  FFMA R57, R38.reuse, R34, R57 ;  /* 0x0000002226397223 */ /* 0x040fe20000000039 */
[----:B------:R-:W-:Y:S01]  /*29e0*/  FFMA R36, R38, R35, R36 ;  /* 0x0000002326247223 */ /* 0x000fe20000000024 */
[C---:B0-----:R-:W-:Y:S01]  /*29f0*/  FFMA R17, R20.reuse, R32, R15 ;  /* 0x0000002014117223 */ /* 0x041fe2000000000f */
[C---:B------:R-:W-:Y:S01]  /*2a00*/  FFMA R38, R20.reuse, R33, R10 ;  /* 0x0000002114267223 */ /* 0x040fe2000000000a */
[C---:B------:R-:W-:Y:S01]  /*2a10*/  FFMA R15, R20.reuse, R34, R9 ;  /* 0x00000022140f7223 */ /* 0x040fe20000000009 */
[----:B------:R-:W-:-:S02]  /*2a20*/  FFMA R46, R20, R35, R46 ;  /* 0x00000023142e7223 */ /* 0x000fc4000000002e */
[----:B------:R-:W0:Y:S01]  /*2a30*/  LDS.128 R32, [R3+0x30] ;  /* 0x0000300003207984 */ /* 0x000e220000000c00 */
[C---:B---3--:R-:W-:Y:S01]  /*2a40*/  FFMA R44, R40.reuse, R21, R17 ;  /* 0x00000015282c7223 */ /* 0x048fe20000000011 */
[C---:B------:R-:W-:Y:S01]  /*2a50*/  FFMA R17, R21.reuse, R41, R38 ;  /* 0x0000002915117223 */ /* 0x040fe20000000026 */
[CC--:B------:R-:W-:Y:S01]  /*2a60*/  FFMA R15, R21.reuse, R42.reuse, R15 ;  /* 0x0000002a150f7223 */ /* 0x0c0fe2000000000f */
[----:B------:R-:W-:Y:S01]  /*2a70*/  FFMA R46, R21, R43, R46 ;  /* 0x0000002b152e7223 */ /* 0x000fe2000000002e */
[----:B------:R-:W-:Y:S01]  /*2a80*/  FFMA R9, R40, R39, R37 ;  /* 0x0000002728097223 */ /* 0x000fe20000000025 */
[CC--:B------:R-:W-:Y:S01]  /*2a90*/  FFMA R16, R39.reuse, R41.reuse, R16 ;  /* 0x0000002927107223 */ /* 0x0c0fe20000000010 */
[C---:B------:R-:W-:Y:S01]  /*2aa0*/  FFMA R57, R39.reuse, R42, R57 ;  /* 0x0000002a27397223 */ /* 0x040fe20000000039 */
[C---:B--2---:R-:W-:Y:S01]  /*2ab0*/  FFMA R47, R24.reuse, R40, R47 ;  /* 0x00000028182f7223 */ /* 0x044fe2000000002f */
[C---:B------:R-:W-:Y:S01]  /*2ac0*/  FFMA R58, R24.reuse, R41, R58 ;  /* 0x00000029183a7223 */ /* 0x040fe2000000003a */
[C---:B------:R-:W-:Y:S01]  /*2ad0*/  FFMA R21, R24.reuse, R42, R45 ;  /* 0x0000002a18157223 */ /* 0x040fe2000000002d */
[-C--:B------:R-:W-:Y:S01]  /*2ae0*/  FFMA R10, R39, R43.reuse, R36 ;  /* 0x0000002b270a7223 */ /* 0x080fe20000000024 */
[----:B------:R-:W-:Y:S01]  /*2af0*/  FFMA R24, R24, R43, R14 ;  /* 0x0000002b18187223 */ /* 0x000fe2000000000e */
[----:B------:R-:W2:Y:S01]  /*2b00*/  LDS.128 R36, [R4+0xd00] ;  /* 0x000d000004247984 */ /* 0x000ea20000000c00 */
[----:B------:R-:W-:Y:S01]  /*2b10*/  FFMA R20, R18, R41, R59 ;  /* 0x0000002912147223 */ /* 0x000fe2000000003b */
[----:B------:R-:W-:Y:S01]  /*2b20*/  FFMA R11, R40, R18, R11 ;  /* 0x00000012280b7223 */ /* 0x000fe2000000000b */
[C---:B------:R-:W-:Y:S01]  /*2b30*/  FFMA R61, R18.reuse, R42, R61 ;  /* 0x0000002a123d7223 */ /* 0x040fe2000000003d */
[----:B------:R-:W-:-:S02]  /*2b40*/  FFMA R60, R18, R43, R60 ;  /* 0x0000002b123c7223 */ /* 0x000fc4000000003c */
[----:B------:R-:W3:Y:S01]  /*2b50*/  LDS.128 R40, [R3+0x100] ;  /* 0x0001000003287984 */ /* 0x000ee20000000c00 */
[C---:B-1----:R-:W-:Y:S01]  /*2b60*/  FFMA R14, R28.reuse, R25, R47 ;  /* 0x000000191c0e7223 */ /* 0x042fe2000000002f */
[C---:B------:R-:W-:Y:S01]  /*2b70*/  FFMA R59, R25.reuse, R29, R58 ;  /* 0x0000001d193b7223 */ /* 0x040fe2000000003a */
[C---:B------:R-:W-:Y:S01]  /*2b80*/  FFMA R21, R25.reuse, R30, R21 ;  /* 0x0000001e19157223 */ /* 0x040fe20000000015 */
[----:B------:R-:W-:Y:S01]  /*2b90*/  FFMA R24, R25, R31, R24 ;  /* 0x0000001f19187223 */ /* 0x000fe20000000018 */
[----:B------:R-:W-:Y:S01]  /*2ba0*/  FFMA R25, R28, R22, R44 ;  /* 0x000000161c197223 */ /* 0x000fe2000000002c */
[C---:B------:R-:W-:Y:S01]  /*2bb0*/  FFMA R58, R22.reuse, R29, R17 ;  /* 0x0000001d163a7223 */ /* 0x040fe20000000011 */
[CC--:B------:R-:W-:Y:S01]  /*2bc0*/  FFMA R15, R22.reuse, R30.reuse, R15 ;  /* 0x0000001e160f7223 */ /* 0x0c0fe2000000000f */
[----:B------:R-:W-:Y:S02]  /*2bd0*/  FFMA R22, R22, R31, R46 ;  /* 0x0000001f16167223 */ /* 0x000fe4000000002e */
[----:B------:R-:W1:Y:S01]  /*2be0*/  LDS.128 R44, [R4+0xe00] ;  /* 0x000e0000042c7984 */ /* 0x000e620000000c00 */
[----:B------:R-:W-:Y:S01]  /*2bf0*/  FFMA R11, R28, R19, R11 ;  /* 0x000000131c0b7223 */ /* 0x000fe2000000000b */
[C---:B------:R-:W-:Y:S01]  /*2c00*/  FFMA R20, R19.reuse, R29, R20 ;  /* 0x0000001d13147223 */ /* 0x040fe20000000014 */
[C---:B------:R-:W-:Y:S01]  /*2c10*/  FFMA R61, R19.reuse, R30, R61 ;  /* 0x0000001e133d7223 */ /* 0x040fe2000000003d */
[----:B------:R-:W-:Y:S01]  /*2c20*/  FFMA R60, R19, R31, R60 ;  /* 0x0000001f133c7223 */ /* 0x000fe2000000003c */
[C---:B0-----:R-:W-:Y:S01]  /*2c30*/  FFMA R9, R32.reuse, R28, R9 ;  /* 0x0000001c20097223 */ /* 0x041fe20000000009 */
[----:B------:R-:W-:-:S02]  /*2c40*/  FFMA R28, R32, R29, R16 ;  /* 0x0000001d201c7223 */ /* 0x000fc40000000010 */
[----:B------:R-:W0:Y:S01]  /*2c50*/  LDS.128 R16, [R4+0xf00] ;  /* 0x000f000004107984 */ /* 0x000e220000000c00 */
[C---:B------:R-:W-:Y:S01]  /*2c60*/  FFMA R57, R32.reuse, R30, R57 ;  /* 0x0000001e20397223 */ /* 0x040fe20000000039 */
[----:B------:R-:W-:Y:S01]  /*2c70*/  FFMA R10, R32, R31, R10 ;  /* 0x0000001f200a7223 */ /* 0x000fe2000000000a */
[----:B------:R-:W-:-:S04]  /*2c80*/  UIADD3 UR4, UPT, UPT, UR4, 0x1, URZ ;  /* 0x0000000104047890 */ /* 0x000fc8000fffe0ff */
[----:B------:R-:W-:Y:S01]  /*2c90*/  UISETP.NE.AND UP0, UPT, UR4, URZ, UPT ;  /* 0x000000ff0400728c */ /* 0x000fe2000bf05270 */
[C---:B--2---:R-:W-:Y:S01]  /*2ca0*/  FFMA R29, R36.reuse, R33, R9 ;  /* 0x00000021241d7223 */ /* 0x044fe20000000009 */
[C---:B------:R-:W-:Y:S01]  /*2cb0*/  FFMA R31, R33.reuse, R37, R28 ;  /* 0x00000025211f7223 */ /* 0x040fe2000000001c */
[C---:B------:R-:W-:Y:S01]  /*2cc0*/  FFMA R9, R33.reuse, R38, R57 ;  /* 0x0000002621097223 */ /* 0x040fe20000000039 */
[----:B------:R-:W-:Y:S01]  /*2cd0*/  FFMA R10, R33, R39, R10 ;  /* 0x00000027210a7223 */ /* 0x000fe2000000000a */
        /* <DEDUP_REMOVED lines=8> */
[C---:B---3--:R-:W-:Y:S01]  /*2d60*/  FFMA R11, R40.reuse, R36, R11 ;  /* 0x00000024280b7223 */ /* 0x048fe2000000000b */
[C---:B------:R-:W-:Y:S01]  /*2d70*/  FFMA R20, R40.reuse, R37, R20 ;  /* 0x0000002528147223 */ /* 0x040fe20000000014 */
[C---:B------:R-:W-:Y:S01]  /*2d80*/  FFMA R61, R40.reuse, R38, R61 ;  /* 0x00000026283d7223 */ /* 0x040fe2000000003d */
[----:B------:R-:W-:Y:S01]  /*2d90*/  FFMA R60, R40, R39, R60 ;  /* 0x00000027283c7223 */ /* 0x000fe2000000003c */
[----:B-1----:R-:W-:Y:S01]  /*2da0*/  FFMA R29, R44, R34, R29 ;  /* 0x000000222c1d7223 */ /* 0x002fe2000000001d */
        /* <DEDUP_REMOVED lines=31> */
[----:B------:R-:W-:-:S02]  /*2fa0*/  IADD3 R52, PT, PT, R52, 0x10, RZ ;  /* 0x0000001034347810 */ /* 0x000fc40007ffe0ff */
[----:B------:R-:W-:Y:S02]  /*2fb0*/  IADD3 R7, PT, PT, R7, 0x10, RZ ;  /* 0x0000001007077810 */ /* 0x000fe40007ffe0ff */
[----:B------:R-:W-:Y:S02]  /*2fc0*/  IADD3 R48, PT, PT, R48, 0x10, RZ ;  /* 0x0000001030307810 */ /* 0x000fe40007ffe0ff */
[----:B------:R-:W-:Y:S02]  /*2fd0*/  IADD3 R49, PT, PT, R49, 0x10, RZ ;  /* 0x0000001031317810 */ /* 0x000fe40007ffe0ff */
[----:B------:R-:W-:Y:S02]  /*2fe0*/  IADD3 R50, PT, PT, R50, 0x10, RZ ;  /* 0x0000001032327810 */ /* 0x000fe40007ffe0ff */
[----:B------:R-:W-:Y:S02]  /*2ff0*/  IADD3 R53, PT, PT, R53, 0x10, RZ ;  /* 0x0000001035357810 */ /* 0x000fe40007ffe0ff */
[----:B------:R-:W-:-:S02]  /*3000*/  IADD3 R54, PT, PT, R54, 0x10, RZ ;  /* 0x0000001036367810 */ /* 0x000fc40007ffe0ff */
[----:B------:R-:W-:Y:S02]  /*3010*/  IADD3 R51, PT, PT, R51, 0x10, RZ ;  /* 0x0000001033337810 */ /* 0x000fe40007ffe0ff */
[----:B------:R-:W-:Y:S02]  /*3020*/  IADD3 R55, PT, PT, R55, 0x10, RZ ;  /* 0x0000001037377810 */ /* 0x000fe40007ffe0ff */
[----:B------:R-:W-:Y:S01]  /*3030*/  IADD3 R56, PT, PT, R56, 0x10, RZ ;  /* 0x0000001038387810 */ /* 0x000fe20007ffe0ff */
[----:B------:R-:W-:Y:S06]  /*3040*/  BAR.SYNC.DEFER_BLOCKING 0x0 ;  /* 0x0000000000007b1d */ /* 0x000fec0000010000 */
[----:B------:R-:W-:Y:S05]  /*3050*/  BRA.U UP0, `(.L_x_1) ;  /* 0xffffffe900607547 */ /* 0x000fea000b83ffff */
.L_x_0:
[----:B------:R-:W0:Y:S01]  /*3060*/  S2R R0, SR_TID.X ;  /* 0x0000000000007919 */ /* 0x000e220000002100 */
[----:B------:R-:W2:Y:S01]  /*3070*/  LDCU.64 UR12, c[0x0][0x398] ;  /* 0x00007300ff0c77ac */ /* 0x000ea20008000a00 */
[----:B------:R-:W0:Y:S01]  /*3080*/  S2R R5, SR_CTAID.X ;  /* 0x0000000000057919 */ /* 0x000e220000002500 */
[----:B------:R-:W3:Y:S01]  /*3090*/  LDCU.64 UR4, c[0x0][0x390] ;  /* 0x00007200ff0477ac */ /* 0x000ee20008000a00 */
[----:B------:R-:W4:Y:S01]  /*30a0*/  S2R R2, SR_TID.Y ;  /* 0x0000000000027919 */ /* 0x000f220000002200 */
[----:B------:R-:W4:Y:S01]  /*30b0*/  S2R R3, SR_CTAID.Y ;  /* 0x0000000000037919 */ /* 0x000f220000002600 */
[----:B0-----:R-:W-:-:S04]  /*30c0*/  LEA R0, R5, R0, 0x4 ;  /* 0x0000000005007211 */ /* 0x001fc800078e20ff */
[----:B------:R-:W-:Y:S02]  /*30d0*/  SHF.L.U32 R0, R0, 0x2, RZ ;  /* 0x0000000200007819 */ /* 0x000fe400000006ff */
[----:B----4-:R-:W-:Y:S02]  /*30e0*/  LEA R2, R3, R2, 0x4 ;  /* 0x0000000203027211 */ /* 0x010fe400078e20ff */
[----:B--2---:R-:W-:Y:S02]  /*30f0*/  ISETP.GE.AND P1, PT, R0, UR13, PT ;  /* 0x0000000d00007c0c */ /* 0x004fe4000bf26270 */
[----:B------:R-:W-:Y:S02]  /*3100*/  SHF.L.U32 R13, R2, 0x2, RZ ;  /* 0x00000002020d7819 */ /* 0x000fe400000006ff */
[----:B------:R-:W-:Y:S02]  /*3110*/  ISETP.GE.AND P0, PT, R0, UR13, PT ;  /* 0x0000000d00007c0c */ /* 0x000fe4000bf06270 */
[C---:B------:R-:W-:Y:S01]  /*3120*/  ISETP.LT.AND P1, PT, R13.reuse, UR12, !P1 ;  /* 0x0000000c0d007c0c */ /* 0x040fe2000cf21270 */
[C---:B------:R-:W-:Y:S01]  /*3130*/  IMAD R9, R13.reuse, UR13, RZ ;  /* 0x0000000d0d097c24 */ /* 0x040fe2000f8e02ff */
[----:B------:R-:W-:-:S02]  /*3140*/  IADD3 R16, PT, PT, R13, 0x1, RZ ;  /* 0x000000010d107810 */ /* 0x000fc40007ffe0ff */
[----:B------:R-:W-:Y:S02]  /*3150*/  IADD3 R2, PT, PT, R0, 0x1, RZ ;  /* 0x0000000100027810 */ /* 0x000fe40007ffe0ff */
[----:B------:R-:W-:Y:S02]  /*3160*/  ISETP.GE.OR P5, PT, R16, UR12, P0 ;  /* 0x0000000c10007c0c */ /* 0x000fe400087a6670 */
[----:B------:R-:W-:Y:S02]  /*3170*/  ISETP.GE.AND P3, PT, R2, UR13, PT ;  /* 0x0000000d02007c0c */ /* 0x000fe4000bf66270 */
[----:B------:R-:W-:Y:S02]  /*3180*/  SHF.R.S32.HI R12, RZ, 0x1f, R0 ;  /* 0x0000001fff0c7819 */ /* 0x000fe40000011400 */
[C---:B------:R-:W-:Y:S01]  /*3190*/  IADD3 R10, PT, PT, R0.reuse, 0x2, RZ ;  /* 0x00000002000a7810 */ /* 0x040fe20007ffe0ff */
[----:B------:R-:W0:Y:S01]  /*31a0*/  @P1 LDC.64 R6, c[0x0][0x390] ;  /* 0x0000e400ff061b82 */ /* 0x000e220000000a00 */
[----:B------:R-:W-:-:S02]  /*31b0*/  @P1 IADD3 R3, PT, PT, R0, R9, RZ ;  /* 0x0000000900031210 */ /* 0x000fc40007ffe0ff */
[----:B------:R-:W-:Y:S02]  /*31c0*/  ISETP.GE.OR P6, PT, R13, UR12, P3 ;  /* 0x0000000c0d007c0c */ /* 0x000fe40009fc6670 */
[----:B------:R-:W-:Y:S02]  /*31d0*/  IADD3 R11, PT, PT, R9, UR13, RZ ;  /* 0x0000000d090b7c10 */ /* 0x000fe4000fffe0ff */
[C---:B------:R-:W-:Y:S01]  /*31e0*/  IADD3 R14, PT, PT, R13.reuse, 0x2, RZ ;  /* 0x000000020d0e7810 */ /* 0x040fe20007ffe0ff */
[----:B------:R-:W2:Y:S01]  /*31f0*/  @!P5 LDC.64 R4, c[0x0][0x390] ;  /* 0x0000e400ff04db82 */ /* 0x000ea20000000a00 */
[----:B------:R-:W-:Y:S01]  /*3200*/  IADD3 R15, PT, PT, R13, 0x3, RZ ;  /* 0x000000030d0f7810 */ /* 0x000fe20007ffe0ff */
[----:B0-----:R-:W-:Y:S01]  /*3210*/  @P1 IMAD.WIDE R6, R3, 0x4, R6 ;  /* 0x0000000403061825 */ /* 0x001fe200078e0206 */
[----:B------:R-:W-:-:S04]  /*3220*/  IADD3 R3, P2, PT, R0, R9, RZ ;  /* 0x0000000900037210 */ /* 0x000fc80007f5e0ff */
[----:B------:R-:W-:Y:S01]  /*3230*/  LEA.HI.X.SX32 R8, R9, R12, 0x1, P2 ;  /* 0x0000000c09087211 */ /* 0x000fe200010f0eff */
[----:B-1----:R0:W-:Y:S01]  /*3240*/  @P1 STG.E desc[UR6][R6.64], R25 ;  /* 0x0000001906001986 */ /* 0x0021e2000c101906 */
[C---:B---3--:R-:W-:Y:S02]  /*3250*/  LEA R2, P4, R3.reuse, UR4, 0x2 ;  /* 0x0000000403027c11 */ /* 0x048fe4000f8810ff */
[----:B------:R-:W-:Y:S02]  /*3260*/  ISETP.GE.AND P2, PT, R10, UR13, PT ;  /* 0x0000000d0a007c0c */ /* 0x000fe4000bf46270 */
[----:B------:R-:W-:Y:S02]  /*3270*/  IADD3 R10, PT, PT, R0, 0x3, RZ ;  /* 0x00000003000a7810 */ /* 0x000fe40007ffe0ff */
[----:B------:R-:W-:Y:S02]  /*3280*/  LEA.HI.X R3, R3, UR5, R8, 0x2, P4 ;  /* 0x0000000503037c11 */ /* 0x000fe4000a0f1408 */
[----:B------:R-:W-:-:S02]  /*3290*/  ISETP.GE.OR P4, PT, R13, UR12, P2 ;  /* 0x0000000c0d007c0c */ /* 0x000fc40009786670 */
[----:B------:R-:W-:Y:S01]  /*32a0*/  ISETP.GE.AND P1, PT, R10, UR13, PT ;  /* 0x0000000d0a007c0c */ /* 0x000fe2000bf26270 */
[----:B------:R-:W-:Y:S01]  /*32b0*/  @!P6 STG.E desc[UR6][R2.64+0x4], R24 ;  /* 0x000004180200e986 */ /* 0x000fe2000c101906 */
[----:B------:R-:W-:Y:S02]  /*32c0*/  @!P5 IADD3 R9, PT, PT, R0, R11, RZ ;  /* 0x0000000b0009d210 */ /* 0x000fe40007ffe0ff */
[----:B------:R-:W-:Y:S02]  /*32d0*/  ISETP.GE.OR P6, PT, R13, UR12, P1 ;  /* 0x0000000c0d007c0c */ /* 0x000fe40008fc6670 */
[----:B------:R-:W-:Y:S01]  /*32e0*/  IADD3 R13, PT, PT, R11, UR13, RZ ;  /* 0x0000000d0b0d7c10 */ /* 0x000fe2000fffe0ff */
[----:B--2---:R-:W-:-:S04]  /*32f0*/  @!P5 IMAD.WIDE R4, R9, 0x4, R4 ;  /* 0x000000040904d825 */ /* 0x004fc800078e0204 */
[----:B------:R-:W-:Y:S01]  /*3300*/  @!P4 STG.E desc[UR6][R2.64+0x8], R27 ;  /* 0x0000081b0200c986 */ /* 0x000fe2000c101906 */
[----:B------:R-:W-:Y:S02]  /*3310*/  ISETP.GE.OR P4, PT, R14, UR12, P0 ;  /* 0x0000000c0e007c0c */ /* 0x000fe40008786670 */
[----:B------:R-:W-:-:S03]  /*3320*/  ISETP.GE.OR P0, PT, R15, UR12, P0 ;  /* 0x0000000c0f007c0c */ /* 0x000fc60008706670 */
[----:B------:R1:W-:Y:S01]  /*3330*/  @!P6 STG.E desc[UR6][R2.64+0xc], R26 ;  /* 0x00000c1a0200e986 */ /* 0x0003e2000c101906 */
[----:B0-----:R-:W-:-:S03]  /*3340*/  IADD3 R7, P6, PT, R0, R11, RZ ;  /* 0x0000000b00077210 */ /* 0x001fc60007fde0ff */
[----:B------:R0:W-:Y:S01]  /*3350*/  @!P5 STG.E desc[UR6][R4.64], R58 ;  /* 0x0000003a0400d986 */ /* 0x0001e2000c101906 */
[----:B------:R-:W-:Y:S02]  /*3360*/  ISETP.GE.OR P5, PT, R16, UR12, P3 ;  /* 0x0000000c10007c0c */ /* 0x000fe40009fa6670 */
[----:B------:R-:W-:Y:S01]  /*3370*/  LEA.HI.X.SX32 R10, R11, R12, 0x1, P6 ;  /* 0x0000000c0b0a7211 */ /* 0x000fe200030f0eff */
[----:B------:R-:W2:Y:S01]  /*3380*/  @!P4 LDC.64 R8, c[0x0][0x390] ;  /* 0x0000e400ff08cb82 */ /* 0x000ea20000000a00 */
[C---:B------:R-:W-:Y:S02]  /*3390*/  LEA R6, P6, R7.reuse, UR4, 0x2 ;  /* 0x0000000407067c11 */ /* 0x040fe4000f8c10ff */
[----:B-1----:R-:W-:Y:S02]  /*33a0*/  @!P4 IADD3 R3, PT, PT, R0, R13, RZ ;  /* 0x0000000d0003c210 */ /* 0x002fe40007ffe0ff */
[----:B------:R-:W-:Y:S02]  /*33b0*/  LEA.HI.X R7, R7, UR5, R10, 0x2, P6 ;  /* 0x0000000507077c11 */ /* 0x000fe4000b0f140a */
[C---:B------:R-:W-:Y:S01]  /*33c0*/  ISETP.GE.OR P6, PT, R16.reuse, UR12, P2 ;  /* 0x0000000c10007c0c */ /* 0x040fe200097c6670 */
[----:B------:R-:W1:Y:S02]  /*33d0*/  @!P0 LDC.64 R10, c[0x0][0x390] ;  /* 0x0000e400ff0a8b82 */ /* 0x000e640000000a00 */
[----:B------:R-:W-:Y:S01]  /*33e0*/  @!P5 STG.E desc[UR6][R6.64+0x4], R28 ;  /* 0x0000041c0600d986 */ /* 0x000fe2000c101906 */
[----:B------:R-:W-:-:S09]  /*33f0*/  ISETP.GE.OR P5, PT, R16, UR12, P1 ;  /* 0x0000000c10007c0c */ /* 0x000fd20008fa6670 */
[----:B------:R-:W-:Y:S01]  /*3400*/  @!P6 STG.E desc[UR6][R6.64+0x8], R29 ;  /* 0x0000081d0600e986 */ /* 0x000fe2000c101906 */
[----:B0-----:R-:W-:Y:S01]  /*3410*/  IADD3 R5, P6, PT, R0, R13, RZ ;  /* 0x0000000d00057210 */ /* 0x001fe20007fde0ff */
[----:B--2---:R-:W-:Y:S02]  /*3420*/  @!P4 IMAD.WIDE R2, R3, 0x4, R8 ;  /* 0x000000040302c825 */ /* 0x004fe400078e0208 */
[----:B------:R0:W-:Y:S01]  /*3430*/  @!P5 STG.E desc[UR6][R6.64+0xc], R30 ;  /* 0x00000c1e0600d986 */ /* 0x0001e2000c101906 */
[----:B------:R-:W-:Y:S02]  /*3440*/  ISETP.GE.OR P5, PT, R14, UR12, P3 ;  /* 0x0000000c0e007c0c */ /* 0x000fe40009fa6670 */
[----:B------:R-:W-:Y:S01]  /*3450*/  LEA.HI.X.SX32 R8, R13, R12, 0x1, P6 ;  /* 0x0000000c0d087211 */ /* 0x000fe200030f0eff */
[----:B------:R1:W-:Y:S01]  /*3460*/  @!P4 STG.E desc[UR6][R2.64], R31 ;  /* 0x0000001f0200c986 */ /* 0x0003e2000c101906 */
[----:B------:R-:W-:Y:S02]  /*3470*/  LEA R4, P6, R5, UR4, 0x2 ;  /* 0x0000000405047c11 */ /* 0x000fe4000f8c10ff */
[----:B------:R-:W-:-:S02]  /*3480*/  IADD3 R13, PT, PT, R13, UR13, RZ ;  /* 0x0000000d0d0d7c10 */ /* 0x000fc4000fffe0ff */
[----:B------:R-:W-:Y:S02]  /*3490*/  LEA.HI.X R5, R5, UR5, R8, 0x2, P6 ;  /* 0x0000000505057c11 */ /* 0x000fe4000b0f1408 */
[C---:B------:R-:W-:Y:S02]  /*34a0*/  ISETP.GE.OR P4, PT, R14.reuse, UR12, P2 ;  /* 0x0000000c0e007c0c */ /* 0x040fe40009786670 */
[----:B------:R-:W-:Y:S01]  /*34b0*/  ISETP.GE.OR P6, PT, R14, UR12, P1 ;  /* 0x0000000c0e007c0c */ /* 0x000fe20008fc6670 */
[----:B------:R2:W-:Y:S01]  /*34c0*/  @!P5 STG.E desc[UR6][R4.64+0x4], R34 ;  /* 0x000004220400d986 */ /* 0x0005e2000c101906 */
[----:B------:R-:W-:Y:S02]  /*34d0*/  IADD3 R8, P5, PT, R0, R13, RZ ;  /* 0x0000000d00087210 */ /* 0x000fe40007fbe0ff */
[C---:B------:R-:W-:Y:S02]  /*34e0*/  ISETP.GE.OR P3, PT, R15.reuse, UR12, P3 ;  /* 0x0000000c0f007c0c */ /* 0x040fe40009f66670 */
[----:B------:R-:W-:-:S02]  /*34f0*/  ISETP.GE.OR P2, PT, R15, UR12, P2 ;  /* 0x0000000c0f007c0c */ /* 0x000fc40009746670 */
[----:B------:R-:W-:Y:S02]  /*3500*/  ISETP.GE.OR P1, PT, R15, UR12, P1 ;  /* 0x0000000c0f007c0c */ /* 0x000fe40008f26670 */
[----:B0-----:R-:W-:Y:S01]  /*3510*/  @!P0 IADD3 R7, PT, PT, R0, R13, RZ ;  /* 0x0000000d00078210 */ /* 0x001fe20007ffe0ff */
[----:B------:R2:W-:Y:S01]  /*3520*/  @!P4 STG.E desc[UR6][R4.64+0x8], R33 ;  /* 0x000008210400c986 */ /* 0x0005e2000c101906 */
[----:B------:R-:W-:Y:S02]  /*3530*/  LEA.HI.X.SX32 R13, R13, R12, 0x1, P5 ;  /* 0x0000000c0d0d7211 */ /* 0x000fe400028f0eff */
[C---:B------:R-:W-:Y:S01]  /*3540*/  LEA R6, P5, R8.reuse, UR4, 0x2 ;  /* 0x0000000408067c11 */ /* 0x040fe2000f8a10ff */
[----:B-1----:R-:W-:Y:S01]  /*3550*/  @!P0 IMAD.WIDE R2, R7, 0x4, R10 ;  /* 0x0000000407028825 */ /* 0x002fe200078e020a */
[----:B------:R2:W-:Y:S02]  /*3560*/  @!P6 STG.E desc[UR6][R4.64+0xc], R46 ;  /* 0x00000c2e0400e986 */ /* 0x0005e4000c101906 */
[----:B------:R-:W-:-:S02]  /*3570*/  LEA.HI.X R7, R8, UR5, R13, 0x2, P5 ;  /* 0x0000000508077c11 */ /* 0x000fc4000a8f140d */
[----:B------:R2:W-:Y:S04]  /*3580*/  @!P0 STG.E desc[UR6][R2.64], R32 ;  /* 0x0000002002008986 */ /* 0x0005e8000c101906 */
[----:B------:R2:W-:Y:S04]  /*3590*/  @!P3 STG.E desc[UR6][R6.64+0x4], R44 ;  /* 0x0000042c0600b986 */ /* 0x0005e8000c101906 */
[----:B------:R2:W-:Y:S01]  /*35a0*/  @!P2 STG.E desc[UR6][R6.64+0x8], R35 ;  /* 0x000008230600a986 */ /* 0x0005e2000c101906 */
[----:B------:R-:W-:Y:S05]  /*35b0*/  @P1 EXIT ;  /* 0x000000000000194d */ /* 0x000fea0003800000 */
[----:B------:R-:W-:Y:S01]  /*35c0*/  STG.E desc[UR6][R6.64+0xc], R60 ;  /* 0x00000c3c06007986 */ /* 0x000fe2000c101906 */
[----:B------:R-:W-:Y:S05]  /*35d0*/  EXIT ;  /* 0x000000000000794d */ /* 0x000fea0003800000 */
.L_x_2:
[----:B------:R-:W-:-:S00]  /*35e0*/  BRA `(.L_x_2) ;  /* 0xfffffffc00fc7947 */ /* 0x000fc0000383ffff */
[----:B------:R-:W-:-:S00]  /*35f0*/  NOP ;  /* 0x0000000000007918 */ /* 0x000fc00000000000 */
        /* <DEDUP_REMOVED lines=8> */
.L_x_4:


//--------------------- .text._Z15transposeMatrixPfS_ii --------------------------
	.section	.text._Z15transposeMatrixPfS_ii,"ax",@progbits
	.align	128
        .global         _Z15transposeMatrixPfS_ii
        .type           _Z15transposeMatrixPfS_ii,@function
        .size           _Z15transposeMatrixPfS_ii,(.L_x_5 - _Z15transposeMatrixPfS_ii)
        .other          _Z15transposeMatrixPfS_ii,@"STO_CUDA_ENTRY STV_DEFAULT"
_Z15transposeMatrixPfS_ii:
.text._Z15transposeMatrixPfS_ii:
[----:B------:R-:W-:Y:S01]  /*0000*/  LDC R1, c[0x0][0x37c] ;  /* 0x0000df00ff017b82 */ /* 0x000fe20000000800 */
[----:B------:R-:W0:Y:S07]  /*0010*/  S2R R2, SR_TID.Y ;  /* 0x0000000000027919 */ /* 0x000e2e0000002200 */
[----:B------:R-:W1:Y:S01]  /*0020*/  LDC R0, c[0x0][0x360] ;  /* 0x0000d800ff007b82 */ /* 0x000e620000000800 */
[----:B------:R-:W2:Y:S01]  /*0030*/  LDCU.64 UR6, c[0x0][0x390] ;  /* 0x00007200ff0677ac */ /* 0x000ea20008000a00 */
[----:B------:R-:W1:Y:S06]  /*0040*/  S2R R3, SR_TID.X ;  /* 0x0000000000037919 */ /* 0x000e6c0000002100 */
[----:B------:R-:W0:Y:S08]  /*0050*/  S2UR UR5, SR_CTAID.Y ;  /* 0x00000000000579c3 */ /* 0x000e300000002600 */
[----:B------:R-:W0:Y:S08]  /*0060*/  LDC R7, c[0x0][0x364] ;  /* 0x0000d900ff077b82 */ /* 0x000e300000000800 */
[----:B------:R-:W1:Y:S01]  /*0070*/  S2UR UR4, SR_CTAID.X ;  /* 0x00000000000479c3 */ /* 0x000e620000002500 */
[----:B0-----:R-:W-:-:S05]  /*0080*/  IMAD R7, R7, UR5, R2 ;  /* 0x0000000507077c24 */ /* 0x001fca000f8e0202 */
[----:B--2---:R-:W-:Y:S01]  /*0090*/  ISETP.GE.AND P0, PT, R7, UR6, PT ;  /* 0x0000000607007c0c */ /* 0x004fe2000bf06270 */
[----:B-1----:R-:W-:-:S05]  /*00a0*/  IMAD R0, R0, UR4, R3 ;  /* 0x0000000400007c24 */ /* 0x002fca000f8e0203 */
[----:B------:R-:W-:-:S13]  /*00b0*/  ISETP.GE.OR P0, PT, R0, UR7, P0 ;  /* 0x0000000700007c0c */ /* 0x000fda0008706670 */
[----:B------:R-:W-:Y:S05]  /*00c0*/  @P0 EXIT ;  /* 0x000000000000094d */ /* 0x000fea0003800000 */
[----:B------:R-:W0:Y:S01]  /*00d0*/  LDC.64 R2, c[0x0][0x380] ;  /* 0x0000e000ff027b82 */ /* 0x000e220000000a00 */
[----:B------:R-:W1:Y:S01]  /*00e0*/  LDCU.64 UR4, c[0x0][0x358] ;  /* 0x00006b00ff0477ac */ /* 0x000e620008000a00 */
[----:B------:R-:W-:-:S04]  /*00f0*/  IMAD R5, R7, UR7, R0 ;  /* 0x0000000707057c24 */ /* 0x000fc8000f8e0200 */
[----:B0-----:R-:W-:Y:S02]  /*0100*/  IMAD.WIDE R2, R5, 0x4, R2 ;  /* 0x0000000405027825 */ /* 0x001fe400078e0202 */
[----:B------:R-:W0:Y:S04]  /*0110*/  LDC.64 R4, c[0x0][0x388] ;  /* 0x0000e200ff047b82 */ /* 0x000e280000000a00 */
[----:B-1----:R-:W2:Y:S01]  /*0120*/  LDG.E R3, desc[UR4][R2.64] ;  /* 0x0000000402037981 */ /* 0x002ea2000c1e1900 */
[----:B------:R-:W-:-:S04]  /*0130*/  IMAD R7, R0, UR6, R7 ;  /* 0x0000000600077c24 */ /* 0x000fc8000f8e0207 */
[----:B0-----:R-:W-:-:S05]  /*0140*/  IMAD.WIDE R4, R7, 0x4, R4 ;  /* 0x0000000407047825 */ /* 0x001fca00078e0204 */
[----:B--2---:R-:W-:Y:S01]  /*0150*/  STG.E desc[UR4][R4.64], R3 ;  /* 0x0000000304007986 */ /* 0x004fe2000c101904 */
[----:B------:R-:W-:Y:S05]  /*0160*/  EXIT ;  /* 0x000000000000794d */ /* 0x000fea0003800000 */
.L_x_3:
        /* <DEDUP_REMOVED lines=9> */
.L_x_5:


//--------------------- .nv.shared._Z19matmulGPU_tiled_4x4ILi16EEvPfS0_S0_iii --------------------------
	.section	.nv.shared._Z19matmulGPU_tiled_4x4ILi16EEvPfS0_S0_iii,"aw",@nobits
	.sectionflags	@""
	.align	4
.nv.shared._Z19matmulGPU_tiled_4x4ILi16EEvPfS0_S0_iii:
	.zero		9728


//--------------------- .nv.shared.reserved.0     --------------------------
	.section	.nv.shared.reserved.0,"aw",@nobits
	.weak		__nv_reservedSMEM_offset_0_alias
	.size		__nv_reservedSMEM_offset_0_alias, 0, 64
	.other		__nv_reservedSMEM_offset_0_alias,@"STO_CUDA_RESERVED_SHARED STV_DEFAULT"
__nv_reservedSMEM_offset_0_alias:
	.zero		0
	.zero		64


//--------------------- .nv.global                --------------------------
	.section	.nv.global,"aw",@nobits
.nv.global:
	.type		_ZN34_INTERNAL_06bf482f_4_k_cu_b4bc84444cuda3std6ranges3__45__cpo9iter_moveE,@object
	.size		_ZN34_INTERNAL_06bf482f_4_k_cu_b4bc84444cuda3std6ranges3__45__cpo9iter_moveE,(_ZN34_INTERNAL_06bf482f_4_k_cu_b4bc84444cuda3std3__436_GLOBAL__N__06bf482f_4_k_cu_b4bc84446ignoreE - _ZN34_INTERNAL_06bf482f_4_k_cu_b4bc84444cuda3std6ranges3__45__cpo9iter_moveE)
_ZN34_INTERNAL_06bf482f_4_k_cu_b4bc84444cuda3std6ranges3__45__cpo9iter_moveE:
	.zero		1
	.type		_ZN34_INTERNAL_06bf482f_4_k_cu_b4bc84444cuda3std3__436_GLOBAL__N__06bf482f_4_k_cu_b4bc84446ignoreE,@object
	.size		_ZN34_INTERNAL_06bf482f_4_k_cu_b4bc84444cuda3std3__436_GLOBAL__N__06bf482f_4_k_cu_b4bc84446ignoreE,(_ZN34_INTERNAL_06bf482f_4_k_cu_b4bc84444cuda3std3__45__cpo4cendE - _ZN34_INTERNAL_06bf482f_4_k_cu_b4bc84444cuda3std3__436_GLOBAL__N__06bf482f_4_k_cu_b4bc84446ignoreE)
_ZN34_INTERNAL_06bf482f_4_k_cu_b4bc84444cuda3std3__436_GLOBAL__N__06bf482f_4_k_cu_b4bc84446ignoreE:
	.zero		1
	.type		_ZN34_INTERNAL_06bf482f_4_k_cu_b4bc84444cuda3std3__45__cpo4cendE,@object
	.size		_ZN34_INTERNAL_06bf482f_4_k_cu_b4bc84444cuda3std3__45__cpo4cendE,(_ZN34_INTERNAL_06bf482f_4_k_cu_b4bc84444cuda3std3__45__cpo3endE - _ZN34_INTERNAL_06bf482f_4_k_cu_b4bc84444cuda3std3__45__cpo4cendE)
_ZN34_INTERNAL_06bf482f_4_k_cu_b4bc84444cuda3std3__45__cpo4cendE:
	.zero		1
	.type		_ZN34_INTERNAL_06bf482f_4_k_cu_b4bc84444cuda3std3__45__cpo3endE,@object
	.size		_ZN34_INTERNAL_06bf482f_4_k_cu_b4bc84444cuda3std3__45__cpo3endE,(_ZN34_INTERNAL_06bf482f_4_k_cu_b4bc84444cuda3std3__48in_placeE - _ZN34_INTERNAL_06bf482f_4_k_cu_b4bc84444cuda3std3__45__cpo3endE)
_ZN34_INTERNAL_06bf482f_4_k_cu_b4bc84444cuda3std3__45__cpo3endE:
	.zero		1
	.type		_ZN34_INTERNAL_06bf482f_4_k_cu_b4bc84444cuda3std3__48in_placeE,@object
	.size		_ZN34_INTERNAL_06bf482f_4_k_cu_b4bc84444cuda3std3__48in_placeE,(_ZN34_INTERNAL_06bf482f_4_k_cu_b4bc84444cuda3std6ranges3__45__cpo7advanceE - _ZN34_INTERNAL_06bf482f_4_k_cu_b4bc84444cuda3std3__48in_placeE)
_ZN34_INTERNAL_06bf482f_4_k_cu_b4bc84444cuda3std3__48in_placeE:
	.zero		1
	.type		_ZN34_INTERNAL_06bf482f_4_k_cu_b4bc84444cuda3std6ranges3__45__cpo7advanceE,@object
	.size		_ZN34_INTERNAL_06bf482f_4_k_cu_b4bc84444cuda3std6ranges3__45__cpo7advanceE,(_ZN34_INTERNAL_06bf482f_4_k_cu_b4bc84444cuda3std3__45__cpo5beginE - _ZN34_INTERNAL_06bf482f_4_k_cu_b4bc84444cuda3std6ranges3__45__cpo7advanceE)
_ZN34_INTERNAL_06bf482f_4_k_cu_b4bc84444cuda3std6ranges3__45__cpo7advanceE:
	.zero		1
	.type		_ZN34_INTERNAL_06bf482f_4_k_cu_b4bc84444cuda3std3__45__cpo5beginE,@object
	.size		_ZN34_INTERNAL_06bf482f_4_k_cu_b4bc84444cuda3std3__45__cpo5beginE,(_ZN34_INTERNAL_06bf482f_4_k_cu_b4bc84444cuda3std3__419piecewise_constructE - _ZN34_INTERNAL_06bf482f_4_k_cu_b4bc84444cuda3std3__45__cpo5beginE)
_ZN34_INTERNAL_06bf482f_4_k_cu_b4bc84444cuda3std3__45__cpo5beginE:
	.zero		1
	.type		_ZN34_INTERNAL_06bf482f_4_k_cu_b4bc84444cuda3std3__419piecewise_constructE,@object
	.size		_ZN34_INTERNAL_06bf482f_4_k_cu_b4bc84444cuda3std3__419piecewise_constructE,(_ZN34_INTERNAL_06bf482f_4_k_cu_b4bc84444cuda3std3__45__cpo6cbeginE - _ZN34_INTERNAL_06bf482f_4_k_cu_b4bc84444cuda3std3__419piecewise_constructE)
_ZN34_INTERNAL_06bf482f_4_k_cu_b4bc84444cuda3std3__419piecewise_constructE:
	.zero		1
	.type		_ZN34_INTERNAL_06bf482f_4_k_cu_b4bc84444cuda3std3__45__cpo6cbeginE,@object
	.size		_ZN34_INTERNAL_06bf482f_4_k_cu_b4bc84444cuda3std3__45__cpo6cbeginE,(_ZN34_INTERNAL_06bf482f_4_k_cu_b4bc84444cuda3std6ranges3__45__cpo4swapE - _ZN34_INTERNAL_06bf482f_4_k_cu_b4bc84444cuda3std3__45__cpo6cbeginE)
_ZN34_INTERNAL_06bf482f_4_k_cu_b4bc84444cuda3std3__45__cpo6cbeginE:
	.zero		1
	.type		_ZN34_INTERNAL_06bf482f_4_k_cu_b4bc84444cuda3std6ranges3__45__cpo4swapE,@object
	.size		_ZN34_INTERNAL_06bf482f_4_k_cu_b4bc84444cuda3std6ranges3__45__cpo4swapE,(.L_7 - _ZN34_INTERNAL_06bf482f_4_k_cu_b4bc84444cuda3std6ranges3__45__cpo4swapE)
_ZN34_INTERNAL_06bf482f_4_k_cu_b4bc84444cuda3std6ranges3__45__cpo4swapE:
	.zero		1
.L_7:


//--------------------- .nv.constant0._Z19matmulGPU_tiled_4x4ILi16EEvPfS0_S0_iii --------------------------
	.section	.nv.constant0._Z19matmulGPU_tiled_4x4ILi16EEvPfS0_S0_iii,"a",@progbits
	.sectionflags	@""
	.align	4
.nv.constant0._Z19matmulGPU_tiled_4x4ILi16EEvPfS0_S0_iii:
	.zero		932


//--------------------- .nv.constant0._Z15transposeMatrixPfS_ii --------------------------
	.section	.nv.constant0._Z15transposeMatrixPfS_ii,"a",@progbits
	.sectionflags	@""
	.align	4
.nv.constant0._Z15transposeMatrixPfS_ii:
	.zero		920


//--------------------- SYMBOLS --------------------------

	.type		.nv.reservedSmem.offset0,@object
	.size		.nv.reservedSmem.offset0,0x4
	.type		.nv.reservedSmem.cap,@object
	.size		.nv.reservedSmem.cap,0x4
